//
// Generated by NVIDIA NVVM Compiler
//
// Compiler Build ID: CL-36424714
// Cuda compilation tools, release 13.0, V13.0.88
// Based on NVVM 20.0.0
//

.version 9.0
.target sm_100
.address_size 64

	// .globl	_Z10computeRHSPKfS0_P6float2fffii
// _ZZ18solvePoissonSharedPKfS0_P6float2iiE4kx_s has been demoted
// _ZZ18solvePoissonSharedPKfS0_P6float2iiE4ky_s has been demoted
// _ZZ21solvePoissonShared_3dPKfS0_S0_P6float2iiiE4kx_s has been demoted
// _ZZ21solvePoissonShared_3dPKfS0_S0_P6float2iiiE4ky_s has been demoted
// _ZZ21solvePoissonShared_3dPKfS0_S0_P6float2iiiE4kz_s has been demoted
// _ZZ27complex2RealScaledOptimizedP6float2PfiifE5d_r_0_$_0 has been demoted
// _ZZ30complex2RealScaledOptimized_3dP6float2PfiiifE5d_r_0_$_0 has been demoted

.visible .entry _Z10computeRHSPKfS0_P6float2fffii(
	.param .u64 .ptr .align 1 _Z10computeRHSPKfS0_P6float2fffii_param_0,
	.param .u64 .ptr .align 1 _Z10computeRHSPKfS0_P6float2fffii_param_1,
	.param .u64 .ptr .align 1 _Z10computeRHSPKfS0_P6float2fffii_param_2,
	.param .f32 _Z10computeRHSPKfS0_P6float2fffii_param_3,
	.param .f32 _Z10computeRHSPKfS0_P6float2fffii_param_4,
	.param .f32 _Z10computeRHSPKfS0_P6float2fffii_param_5,
	.param .u32 _Z10computeRHSPKfS0_P6float2fffii_param_6,
	.param .u32 _Z10computeRHSPKfS0_P6float2fffii_param_7
)
{
	.reg .pred 	%p<4>;
	.reg .b32 	%r<16>;
	.reg .b32 	%f<33>;
	.reg .b64 	%rd<13>;

	ld.param.u64 	%rd1, [_Z10computeRHSPKfS0_P6float2fffii_param_0];
	ld.param.u64 	%rd2, [_Z10computeRHSPKfS0_P6float2fffii_param_1];
	ld.param.u64 	%rd3, [_Z10computeRHSPKfS0_P6float2fffii_param_2];
	ld.param.f32 	%f1, [_Z10computeRHSPKfS0_P6float2fffii_param_3];
	ld.param.f32 	%f2, [_Z10computeRHSPKfS0_P6float2fffii_param_4];
	ld.param.f32 	%f3, [_Z10computeRHSPKfS0_P6float2fffii_param_5];
	ld.param.u32 	%r3, [_Z10computeRHSPKfS0_P6float2fffii_param_6];
	ld.param.u32 	%r4, [_Z10computeRHSPKfS0_P6float2fffii_param_7];
	mov.u32 	%r6, %tid.x;
	mov.u32 	%r7, %ctaid.x;
	mov.u32 	%r8, %ntid.x;
	mad.lo.s32 	%r1, %r7, %r8, %r6;
	mov.u32 	%r9, %tid.y;
	mov.u32 	%r10, %ctaid.y;
	mov.u32 	%r11, %ntid.y;
	mad.lo.s32 	%r12, %r10, %r11, %r9;
	setp.ge.s32 	%p1, %r1, %r3;
	setp.ge.s32 	%p2, %r12, %r4;
	or.pred  	%p3, %p1, %p2;
	@%p3 bra 	$L__BB0_2;
	cvta.to.global.u64 	%rd4, %rd1;
	cvta.to.global.u64 	%rd5, %rd2;
	cvta.to.global.u64 	%rd6, %rd3;
	mul.f32 	%f4, %f3, %f3;
	mul.wide.s32 	%rd7, %r1, 4;
	add.s64 	%rd8, %rd4, %rd7;
	ld.global.nc.f32 	%f5, [%rd8];
	mul.f32 	%f6, %f1, 0f3F000000;
	sub.f32 	%f7, %f5, %f6;
	mul.wide.u32 	%rd9, %r12, 4;
	add.s64 	%rd10, %rd5, %rd9;
	ld.global.nc.f32 	%f8, [%rd10];
	mul.f32 	%f9, %f2, 0f3F000000;
	sub.f32 	%f10, %f8, %f9;
	mul.f32 	%f11, %f10, %f10;
	fma.rn.f32 	%f12, %f7, %f7, %f11;
	neg.f32 	%f13, %f12;
	add.f32 	%f14, %f4, %f4;
	div.rn.f32 	%f15, %f13, %f14;
	fma.rn.f32 	%f16, %f15, 0f3BBB989D, 0f3F000000;
	cvt.sat.f32.f32 	%f17, %f16;
	mov.f32 	%f18, 0f4B400001;
	mov.f32 	%f19, 0f437C0000;
	fma.rm.f32 	%f20, %f17, %f19, %f18;
	add.f32 	%f21, %f20, 0fCB40007F;
	neg.f32 	%f22, %f21;
	fma.rn.f32 	%f23, %f15, 0f3FB8AA3B, %f22;
	fma.rn.f32 	%f24, %f15, 0f32A57060, %f23;
	mov.b32 	%r13, %f20;
	shl.b32 	%r14, %r13, 23;
	mov.b32 	%f25, %r14;
	ex2.approx.ftz.f32 	%f26, %f24;
	mul.f32 	%f27, %f26, %f25;
	sub.f32 	%f28, %f12, %f14;
	mul.f32 	%f29, %f28, %f27;
	mul.f32 	%f30, %f4, %f4;
	div.rn.f32 	%f31, %f29, %f30;
	mad.lo.s32 	%r15, %r3, %r12, %r1;
	mul.wide.s32 	%rd11, %r15, 8;
	add.s64 	%rd12, %rd6, %rd11;
	mov.f32 	%f32, 0f00000000;
	st.global.v2.f32 	[%rd12], {%f31, %f32};
$L__BB0_2:
	ret;

}
	// .globl	_Z13computeRHS_3DPKfS0_S0_P6float2ffffiii
.visible .entry _Z13computeRHS_3DPKfS0_S0_P6float2ffffiii(
	.param .u64 .ptr .align 1 _Z13computeRHS_3DPKfS0_S0_P6float2ffffiii_param_0,
	.param .u64 .ptr .align 1 _Z13computeRHS_3DPKfS0_S0_P6float2ffffiii_param_1,
	.param .u64 .ptr .align 1 _Z13computeRHS_3DPKfS0_S0_P6float2ffffiii_param_2,
	.param .u64 .ptr .align 1 _Z13computeRHS_3DPKfS0_S0_P6float2ffffiii_param_3,
	.param .f32 _Z13computeRHS_3DPKfS0_S0_P6float2ffffiii_param_4,
	.param .f32 _Z13computeRHS_3DPKfS0_S0_P6float2ffffiii_param_5,
	.param .f32 _Z13computeRHS_3DPKfS0_S0_P6float2ffffiii_param_6,
	.param .f32 _Z13computeRHS_3DPKfS0_S0_P6float2ffffiii_param_7,
	.param .u32 _Z13computeRHS_3DPKfS0_S0_P6float2ffffiii_param_8,
	.param .u32 _Z13computeRHS_3DPKfS0_S0_P6float2ffffiii_param_9,
	.param .u32 _Z13computeRHS_3DPKfS0_S0_P6float2ffffiii_param_10
)
{
	.reg .pred 	%p<6>;
	.reg .b32 	%r<22>;
	.reg .b32 	%f<38>;
	.reg .b64 	%rd<17>;

	ld.param.u64 	%rd1, [_Z13computeRHS_3DPKfS0_S0_P6float2ffffiii_param_0];
	ld.param.u64 	%rd2, [_Z13computeRHS_3DPKfS0_S0_P6float2ffffiii_param_1];
	ld.param.u64 	%rd3, [_Z13computeRHS_3DPKfS0_S0_P6float2ffffiii_param_2];
	ld.param.u64 	%rd4, [_Z13computeRHS_3DPKfS0_S0_P6float2ffffiii_param_3];
	ld.param.f32 	%f1, [_Z13computeRHS_3DPKfS0_S0_P6float2ffffiii_param_4];
	ld.param.f32 	%f2, [_Z13computeRHS_3DPKfS0_S0_P6float2ffffiii_param_5];
	ld.param.f32 	%f3, [_Z13computeRHS_3DPKfS0_S0_P6float2ffffiii_param_6];
	ld.param.f32 	%f4, [_Z13computeRHS_3DPKfS0_S0_P6float2ffffiii_param_7];
	ld.param.u32 	%r4, [_Z13computeRHS_3DPKfS0_S0_P6float2ffffiii_param_8];
	ld.param.u32 	%r6, [_Z13computeRHS_3DPKfS0_S0_P6float2ffffiii_param_9];
	ld.param.u32 	%r7, [_Z13computeRHS_3DPKfS0_S0_P6float2ffffiii_param_10];
	mov.u32 	%r8, %tid.x;
	mov.u32 	%r9, %ctaid.x;
	mov.u32 	%r10, %ntid.x;
	mad.lo.s32 	%r1, %r9, %r10, %r8;
	mov.u32 	%r11, %tid.y;
	mov.u32 	%r12, %ctaid.y;
	mov.u32 	%r13, %ntid.y;
	mad.lo.s32 	%r14, %r12, %r13, %r11;
	mov.u32 	%r15, %tid.z;
	mov.u32 	%r16, %ctaid.z;
	mov.u32 	%r17, %ntid.z;
	mad.lo.s32 	%r3, %r16, %r17, %r15;
	setp.ge.s32 	%p1, %r1, %r4;
	setp.ge.s32 	%p2, %r14, %r6;
	or.pred  	%p3, %p1, %p2;
	setp.ge.s32 	%p4, %r3, %r7;
	or.pred  	%p5, %p3, %p4;
	@%p5 bra 	$L__BB1_2;
	cvta.to.global.u64 	%rd5, %rd1;
	cvta.to.global.u64 	%rd6, %rd2;
	cvta.to.global.u64 	%rd7, %rd3;
	cvta.to.global.u64 	%rd8, %rd4;
	mul.f32 	%f5, %f4, %f4;
	mul.wide.s32 	%rd9, %r1, 4;
	add.s64 	%rd10, %rd5, %rd9;
	ld.global.nc.f32 	%f6, [%rd10];
	mul.f32 	%f7, %f1, 0f3F000000;
	sub.f32 	%f8, %f6, %f7;
	mul.wide.u32 	%rd11, %r14, 4;
	add.s64 	%rd12, %rd6, %rd11;
	ld.global.nc.f32 	%f9, [%rd12];
	mul.f32 	%f10, %f2, 0f3F000000;
	sub.f32 	%f11, %f9, %f10;
	mul.f32 	%f12, %f11, %f11;
	fma.rn.f32 	%f13, %f8, %f8, %f12;
	mul.wide.u32 	%rd13, %r3, 4;
	add.s64 	%rd14, %rd7, %rd13;
	ld.global.nc.f32 	%f14, [%rd14];
	mul.f32 	%f15, %f3, 0f3F000000;
	sub.f32 	%f16, %f14, %f15;
	fma.rn.f32 	%f17, %f16, %f16, %f13;
	mad.lo.s32 	%r18, %r6, %r3, %r14;
	mad.lo.s32 	%r19, %r18, %r4, %r1;
	mul.f32 	%f18, %f5, 0fC0400000;
	div.rn.f32 	%f19, %f17, %f18;
	fma.rn.f32 	%f20, %f19, 0f3BBB989D, 0f3F000000;
	cvt.sat.f32.f32 	%f21, %f20;
	mov.f32 	%f22, 0f4B400001;
	mov.f32 	%f23, 0f437C0000;
	fma.rm.f32 	%f24, %f21, %f23, %f22;
	add.f32 	%f25, %f24, 0fCB40007F;
	neg.f32 	%f26, %f25;
	fma.rn.f32 	%f27, %f19, 0f3FB8AA3B, %f26;
	fma.rn.f32 	%f28, %f19, 0f32A57060, %f27;
	mov.b32 	%r20, %f24;
	shl.b32 	%r21, %r20, 23;
	mov.b32 	%f29, %r21;
	ex2.approx.ftz.f32 	%f30, %f28;
	mul.f32 	%f31, %f30, %f29;
	add.f32 	%f32, %f5, %f5;
	sub.f32 	%f33, %f17, %f32;
	mul.f32 	%f34, %f33, %f31;
	mul.f32 	%f35, %f5, %f5;
	div.rn.f32 	%f36, %f34, %f35;
	mul.wide.s32 	%rd15, %r19, 8;
	add.s64 	%rd16, %rd8, %rd15;
	mov.f32 	%f37, 0f00000000;
	st.global.v2.f32 	[%rd16], {%f36, %f37};
$L__BB1_2:
	ret;

}
	// .globl	_Z12solvePoissonPKfS0_P6float2ii
.visible .entry _Z12solvePoissonPKfS0_P6float2ii(
	.param .u64 .ptr .align 1 _Z12solvePoissonPKfS0_P6float2ii_param_0,
	.param .u64 .ptr .align 1 _Z12solvePoissonPKfS0_P6float2ii_param_1,
	.param .u64 .ptr .align 1 _Z12solvePoissonPKfS0_P6float2ii_param_2,
	.param .u32 _Z12solvePoissonPKfS0_P6float2ii_param_3,
	.param .u32 _Z12solvePoissonPKfS0_P6float2ii_param_4
)
{
	.reg .pred 	%p<5>;
	.reg .b32 	%r<15>;
	.reg .b32 	%f<12>;
	.reg .b64 	%rd<13>;

	ld.param.u64 	%rd1, [_Z12solvePoissonPKfS0_P6float2ii_param_0];
	ld.param.u64 	%rd2, [_Z12solvePoissonPKfS0_P6float2ii_param_1];
	ld.param.u64 	%rd3, [_Z12solvePoissonPKfS0_P6float2ii_param_2];
	ld.param.u32 	%r3, [_Z12solvePoissonPKfS0_P6float2ii_param_3];
	ld.param.u32 	%r4, [_Z12solvePoissonPKfS0_P6float2ii_param_4];
	mov.u32 	%r6, %tid.x;
	mov.u32 	%r7, %ctaid.x;
	mov.u32 	%r8, %ntid.x;
	mad.lo.s32 	%r1, %r7, %r8, %r6;
	mov.u32 	%r9, %tid.y;
	mov.u32 	%r10, %ctaid.y;
	mov.u32 	%r11, %ntid.y;
	mad.lo.s32 	%r12, %r10, %r11, %r9;
	setp.ge.s32 	%p1, %r1, %r3;
	setp.ge.s32 	%p2, %r12, %r4;
	or.pred  	%p3, %p1, %p2;
	@%p3 bra 	$L__BB2_2;
	cvta.to.global.u64 	%rd4, %rd1;
	cvta.to.global.u64 	%rd5, %rd2;
	cvta.to.global.u64 	%rd6, %rd3;
	mul.wide.s32 	%rd7, %r1, 4;
	add.s64 	%rd8, %rd4, %rd7;
	ld.global.nc.f32 	%f1, [%rd8];
	mul.wide.u32 	%rd9, %r12, 4;
	add.s64 	%rd10, %rd5, %rd9;
	ld.global.nc.f32 	%f2, [%rd10];
	mul.f32 	%f3, %f2, %f2;
	fma.rn.f32 	%f4, %f1, %f1, %f3;
	or.b32  	%r13, %r1, %r12;
	setp.eq.s32 	%p4, %r13, 0;
	mov.f32 	%f5, 0fBF800000;
	div.rn.f32 	%f6, %f5, %f4;
	selp.f32 	%f7, 0f3F800000, %f6, %p4;
	mad.lo.s32 	%r14, %r3, %r12, %r1;
	mul.wide.s32 	%rd11, %r14, 8;
	add.s64 	%rd12, %rd6, %rd11;
	ld.global.v2.f32 	{%f8, %f9}, [%rd12];
	mul.f32 	%f10, %f8, %f7;
	mul.f32 	%f11, %f9, %f7;
	st.global.v2.f32 	[%rd12], {%f10, %f11};
$L__BB2_2:
	ret;

}
	// .globl	_Z15solvePoisson_3dPKfS0_S0_P6float2iii
.visible .entry _Z15solvePoisson_3dPKfS0_S0_P6float2iii(
	.param .u64 .ptr .align 1 _Z15solvePoisson_3dPKfS0_S0_P6float2iii_param_0,
	.param .u64 .ptr .align 1 _Z15solvePoisson_3dPKfS0_S0_P6float2iii_param_1,
	.param .u64 .ptr .align 1 _Z15solvePoisson_3dPKfS0_S0_P6float2iii_param_2,
	.param .u64 .ptr .align 1 _Z15solvePoisson_3dPKfS0_S0_P6float2iii_param_3,
	.param .u32 _Z15solvePoisson_3dPKfS0_S0_P6float2iii_param_4,
	.param .u32 _Z15solvePoisson_3dPKfS0_S0_P6float2iii_param_5,
	.param .u32 _Z15solvePoisson_3dPKfS0_S0_P6float2iii_param_6
)
{
	.reg .pred 	%p<9>;
	.reg .b32 	%r<23>;
	.reg .b32 	%f<16>;
	.reg .b64 	%rd<17>;

	ld.param.u64 	%rd1, [_Z15solvePoisson_3dPKfS0_S0_P6float2iii_param_0];
	ld.param.u64 	%rd2, [_Z15solvePoisson_3dPKfS0_S0_P6float2iii_param_1];
	ld.param.u64 	%rd3, [_Z15solvePoisson_3dPKfS0_S0_P6float2iii_param_2];
	ld.param.u64 	%rd4, [_Z15solvePoisson_3dPKfS0_S0_P6float2iii_param_3];
	ld.param.u32 	%r4, [_Z15solvePoisson_3dPKfS0_S0_P6float2iii_param_4];
	ld.param.u32 	%r6, [_Z15solvePoisson_3dPKfS0_S0_P6float2iii_param_5];
	ld.param.u32 	%r7, [_Z15solvePoisson_3dPKfS0_S0_P6float2iii_param_6];
	mov.u32 	%r8, %tid.x;
	mov.u32 	%r9, %ctaid.x;
	mov.u32 	%r10, %ntid.x;
	mad.lo.s32 	%r1, %r9, %r10, %r8;
	mov.u32 	%r11, %tid.y;
	mov.u32 	%r12, %ctaid.y;
	mov.u32 	%r13, %ntid.y;
	mad.lo.s32 	%r14, %r12, %r13, %r11;
	mov.u32 	%r15, %tid.z;
	mov.u32 	%r16, %ctaid.z;
	mov.u32 	%r17, %ntid.z;
	mad.lo.s32 	%r3, %r16, %r17, %r15;
	setp.ge.s32 	%p1, %r1, %r4;
	setp.ge.s32 	%p2, %r14, %r6;
	or.pred  	%p3, %p1, %p2;
	setp.ge.s32 	%p4, %r3, %r7;
	or.pred  	%p5, %p3, %p4;
	@%p5 bra 	$L__BB3_2;
	cvta.to.global.u64 	%rd5, %rd4;
	cvta.to.global.u64 	%rd6, %rd1;
	cvta.to.global.u64 	%rd7, %rd2;
	cvta.to.global.u64 	%rd8, %rd3;
	mul.wide.s32 	%rd9, %r1, 4;
	add.s64 	%rd10, %rd6, %rd9;
	ld.global.nc.f32 	%f1, [%rd10];
	mul.wide.u32 	%rd11, %r14, 4;
	add.s64 	%rd12, %rd7, %rd11;
	ld.global.nc.f32 	%f2, [%rd12];
	mul.f32 	%f3, %f2, %f2;
	fma.rn.f32 	%f4, %f1, %f1, %f3;
	mul.wide.u32 	%rd13, %r3, 4;
	add.s64 	%rd14, %rd8, %rd13;
	ld.global.nc.f32 	%f5, [%rd14];
	fma.rn.f32 	%f6, %f5, %f5, %f4;
	or.b32  	%r18, %r1, %r14;
	setp.eq.s32 	%p6, %r18, 0;
	or.b32  	%r19, %r1, %r3;
	setp.eq.s32 	%p7, %r19, 0;
	or.b32  	%r20, %r14, %r3;
	setp.eq.s32 	%p8, %r20, 0;
	mov.f32 	%f7, 0fBF800000;
	div.rn.f32 	%f8, %f7, %f6;
	selp.f32 	%f9, 0f3F800000, %f8, %p8;
	selp.f32 	%f10, 0f3F800000, %f9, %p7;
	selp.f32 	%f11, 0f3F800000, %f10, %p6;
	mad.lo.s32 	%r21, %r6, %r3, %r14;
	mad.lo.s32 	%r22, %r21, %r4, %r1;
	mul.wide.s32 	%rd15, %r22, 8;
	add.s64 	%rd16, %rd5, %rd15;
	ld.global.v2.f32 	{%f12, %f13}, [%rd16];
	mul.f32 	%f14, %f12, %f11;
	mul.f32 	%f15, %f13, %f11;
	st.global.v2.f32 	[%rd16], {%f14, %f15};
$L__BB3_2:
	ret;

}
	// .globl	_Z18solvePoissonSharedPKfS0_P6float2ii
.visible .entry _Z18solvePoissonSharedPKfS0_P6float2ii(
	.param .u64 .ptr .align 1 _Z18solvePoissonSharedPKfS0_P6float2ii_param_0,
	.param .u64 .ptr .align 1 _Z18solvePoissonSharedPKfS0_P6float2ii_param_1,
	.param .u64 .ptr .align 1 _Z18solvePoissonSharedPKfS0_P6float2ii_param_2,
	.param .u32 _Z18solvePoissonSharedPKfS0_P6float2ii_param_3,
	.param .u32 _Z18solvePoissonSharedPKfS0_P6float2ii_param_4
)
{
	.reg .pred 	%p<5>;
	.reg .b32 	%r<21>;
	.reg .b32 	%f<14>;
	.reg .b64 	%rd<13>;
	// demoted variable
	.shared .align 4 .b8 _ZZ18solvePoissonSharedPKfS0_P6float2iiE4kx_s[32];
	// demoted variable
	.shared .align 4 .b8 _ZZ18solvePoissonSharedPKfS0_P6float2iiE4ky_s[32];
	ld.param.u64 	%rd1, [_Z18solvePoissonSharedPKfS0_P6float2ii_param_0];
	ld.param.u64 	%rd2, [_Z18solvePoissonSharedPKfS0_P6float2ii_param_1];
	ld.param.u64 	%rd3, [_Z18solvePoissonSharedPKfS0_P6float2ii_param_2];
	ld.param.u32 	%r5, [_Z18solvePoissonSharedPKfS0_P6float2ii_param_3];
	ld.param.u32 	%r6, [_Z18solvePoissonSharedPKfS0_P6float2ii_param_4];
	mov.u32 	%r1, %tid.x;
	mov.u32 	%r8, %ctaid.x;
	mov.u32 	%r9, %ntid.x;
	mad.lo.s32 	%r2, %r8, %r9, %r1;
	mov.u32 	%r3, %tid.y;
	mov.u32 	%r10, %ctaid.y;
	mov.u32 	%r11, %ntid.y;
	mad.lo.s32 	%r12, %r10, %r11, %r3;
	setp.ge.s32 	%p1, %r2, %r5;
	setp.ge.s32 	%p2, %r12, %r6;
	or.pred  	%p3, %p1, %p2;
	@%p3 bra 	$L__BB4_2;
	cvta.to.global.u64 	%rd4, %rd1;
	cvta.to.global.u64 	%rd5, %rd2;
	cvta.to.global.u64 	%rd6, %rd3;
	mul.wide.s32 	%rd7, %r2, 4;
	add.s64 	%rd8, %rd4, %rd7;
	ld.global.nc.f32 	%f1, [%rd8];
	shl.b32 	%r13, %r1, 2;
	mov.u32 	%r14, _ZZ18solvePoissonSharedPKfS0_P6float2iiE4kx_s;
	add.s32 	%r15, %r14, %r13;
	st.shared.f32 	[%r15], %f1;
	mul.wide.u32 	%rd9, %r12, 4;
	add.s64 	%rd10, %rd5, %rd9;
	ld.global.nc.f32 	%f2, [%rd10];
	shl.b32 	%r16, %r3, 2;
	mov.u32 	%r17, _ZZ18solvePoissonSharedPKfS0_P6float2iiE4ky_s;
	add.s32 	%r18, %r17, %r16;
	st.shared.f32 	[%r18], %f2;
	bar.sync 	0;
	ld.shared.f32 	%f3, [%r15];
	ld.shared.f32 	%f4, [%r18];
	mul.f32 	%f5, %f4, %f4;
	fma.rn.f32 	%f6, %f3, %f3, %f5;
	or.b32  	%r19, %r2, %r12;
	setp.eq.s32 	%p4, %r19, 0;
	mov.f32 	%f7, 0fBF800000;
	div.rn.f32 	%f8, %f7, %f6;
	selp.f32 	%f9, 0f3F800000, %f8, %p4;
	mad.lo.s32 	%r20, %r5, %r12, %r2;
	mul.wide.s32 	%rd11, %r20, 8;
	add.s64 	%rd12, %rd6, %rd11;
	ld.global.v2.f32 	{%f10, %f11}, [%rd12];
	mul.f32 	%f12, %f10, %f9;
	mul.f32 	%f13, %f11, %f9;
	st.global.v2.f32 	[%rd12], {%f12, %f13};
$L__BB4_2:
	ret;

}
	// .globl	_Z21solvePoissonShared_3dPKfS0_S0_P6float2iii
.visible .entry _Z21solvePoissonShared_3dPKfS0_S0_P6float2iii(
	.param .u64 .ptr .align 1 _Z21solvePoissonShared_3dPKfS0_S0_P6float2iii_param_0,
	.param .u64 .ptr .align 1 _Z21solvePoissonShared_3dPKfS0_S0_P6float2iii_param_1,
	.param .u64 .ptr .align 1 _Z21solvePoissonShared_3dPKfS0_S0_P6float2iii_param_2,
	.param .u64 .ptr .align 1 _Z21solvePoissonShared_3dPKfS0_S0_P6float2iii_param_3,
	.param .u32 _Z21solvePoissonShared_3dPKfS0_S0_P6float2iii_param_4,
	.param .u32 _Z21solvePoissonShared_3dPKfS0_S0_P6float2iii_param_5,
	.param .u32 _Z21solvePoissonShared_3dPKfS0_S0_P6float2iii_param_6
)
{
	.reg .pred 	%p<7>;
	.reg .b32 	%r<31>;
	.reg .b32 	%f<17>;
	.reg .b64 	%rd<17>;
	// demoted variable
	.shared .align 4 .b8 _ZZ21solvePoissonShared_3dPKfS0_S0_P6float2iiiE4kx_s[32];
	// demoted variable
	.shared .align 4 .b8 _ZZ21solvePoissonShared_3dPKfS0_S0_P6float2iiiE4ky_s[32];
	// demoted variable
	.shared .align 4 .b8 _ZZ21solvePoissonShared_3dPKfS0_S0_P6float2iiiE4kz_s[32];
	ld.param.u64 	%rd1, [_Z21solvePoissonShared_3dPKfS0_S0_P6float2iii_param_0];
	ld.param.u64 	%rd2, [_Z21solvePoissonShared_3dPKfS0_S0_P6float2iii_param_1];
	ld.param.u64 	%rd3, [_Z21solvePoissonShared_3dPKfS0_S0_P6float2iii_param_2];
	ld.param.u64 	%rd4, [_Z21solvePoissonShared_3dPKfS0_S0_P6float2iii_param_3];
	ld.param.u32 	%r7, [_Z21solvePoissonShared_3dPKfS0_S0_P6float2iii_param_4];
	ld.param.u32 	%r9, [_Z21solvePoissonShared_3dPKfS0_S0_P6float2iii_param_5];
	ld.param.u32 	%r10, [_Z21solvePoissonShared_3dPKfS0_S0_P6float2iii_param_6];
	mov.u32 	%r1, %tid.x;
	mov.u32 	%r11, %ctaid.x;
	mov.u32 	%r12, %ntid.x;
	mad.lo.s32 	%r2, %r11, %r12, %r1;
	mov.u32 	%r3, %tid.y;
	mov.u32 	%r13, %ctaid.y;
	mov.u32 	%r14, %ntid.y;
	mad.lo.s32 	%r15, %r13, %r14, %r3;
	mov.u32 	%r5, %tid.z;
	mov.u32 	%r16, %ctaid.z;
	mov.u32 	%r17, %ntid.z;
	mad.lo.s32 	%r6, %r16, %r17, %r5;
	setp.ge.s32 	%p1, %r2, %r7;
	setp.ge.s32 	%p2, %r15, %r9;
	or.pred  	%p3, %p1, %p2;
	setp.ge.s32 	%p4, %r6, %r10;
	or.pred  	%p5, %p3, %p4;
	@%p5 bra 	$L__BB5_2;
	cvta.to.global.u64 	%rd5, %rd1;
	cvta.to.global.u64 	%rd6, %rd2;
	cvta.to.global.u64 	%rd7, %rd3;
	cvta.to.global.u64 	%rd8, %rd4;
	mul.wide.s32 	%rd9, %r2, 4;
	add.s64 	%rd10, %rd5, %rd9;
	ld.global.nc.f32 	%f1, [%rd10];
	shl.b32 	%r18, %r1, 2;
	mov.u32 	%r19, _ZZ21solvePoissonShared_3dPKfS0_S0_P6float2iiiE4kx_s;
	add.s32 	%r20, %r19, %r18;
	st.shared.f32 	[%r20], %f1;
	mul.wide.u32 	%rd11, %r15, 4;
	add.s64 	%rd12, %rd6, %rd11;
	ld.global.nc.f32 	%f2, [%rd12];
	shl.b32 	%r21, %r3, 2;
	mov.u32 	%r22, _ZZ21solvePoissonShared_3dPKfS0_S0_P6float2iiiE4ky_s;
	add.s32 	%r23, %r22, %r21;
	st.shared.f32 	[%r23], %f2;
	mul.wide.u32 	%rd13, %r6, 4;
	add.s64 	%rd14, %rd7, %rd13;
	ld.global.nc.f32 	%f3, [%rd14];
	shl.b32 	%r24, %r5, 2;
	mov.u32 	%r25, _ZZ21solvePoissonShared_3dPKfS0_S0_P6float2iiiE4kz_s;
	add.s32 	%r26, %r25, %r24;
	st.shared.f32 	[%r26], %f3;
	bar.sync 	0;
	ld.shared.f32 	%f4, [%r20];
	ld.shared.f32 	%f5, [%r23];
	mul.f32 	%f6, %f5, %f5;
	fma.rn.f32 	%f7, %f4, %f4, %f6;
	ld.shared.f32 	%f8, [%r26];
	fma.rn.f32 	%f9, %f8, %f8, %f7;
	or.b32  	%r27, %r6, %r2;
	or.b32  	%r28, %r27, %r15;
	setp.eq.s32 	%p6, %r28, 0;
	mov.f32 	%f10, 0fBF800000;
	div.rn.f32 	%f11, %f10, %f9;
	selp.f32 	%f12, 0f3F800000, %f11, %p6;
	mad.lo.s32 	%r29, %r9, %r6, %r15;
	mad.lo.s32 	%r30, %r29, %r7, %r2;
	mul.wide.s32 	%rd15, %r30, 8;
	add.s64 	%rd16, %rd8, %rd15;
	ld.global.v2.f32 	{%f13, %f14}, [%rd16];
	mul.f32 	%f15, %f13, %f12;
	mul.f32 	%f16, %f14, %f12;
	st.global.v2.f32 	[%rd16], {%f15, %f16};
$L__BB5_2:
	ret;

}
	// .globl	_Z18complex2RealScaledP6float2Pfiif
.visible .entry _Z18complex2RealScaledP6float2Pfiif(
	.param .u64 .ptr .align 1 _Z18complex2RealScaledP6float2Pfiif_param_0,
	.param .u64 .ptr .align 1 _Z18complex2RealScaledP6float2Pfiif_param_1,
	.param .u32 _Z18complex2RealScaledP6float2Pfiif_param_2,
	.param .u32 _Z18complex2RealScaledP6float2Pfiif_param_3,
	.param .f32 _Z18complex2RealScaledP6float2Pfiif_param_4
)
{
	.reg .pred 	%p<4>;
	.reg .b32 	%r<14>;
	.reg .b32 	%f<6>;
	.reg .b64 	%rd<9>;

	ld.param.u64 	%rd1, [_Z18complex2RealScaledP6float2Pfiif_param_0];
	ld.param.u64 	%rd2, [_Z18complex2RealScaledP6float2Pfiif_param_1];
	ld.param.u32 	%r3, [_Z18complex2RealScaledP6float2Pfiif_param_2];
	ld.param.u32 	%r4, [_Z18complex2RealScaledP6float2Pfiif_param_3];
	ld.param.f32 	%f1, [_Z18complex2RealScaledP6float2Pfiif_param_4];
	mov.u32 	%r6, %tid.x;
	mov.u32 	%r7, %ctaid.x;
	mov.u32 	%r8, %ntid.x;
	mad.lo.s32 	%r1, %r7, %r8, %r6;
	mov.u32 	%r9, %tid.y;
	mov.u32 	%r10, %ctaid.y;
	mov.u32 	%r11, %ntid.y;
	mad.lo.s32 	%r12, %r10, %r11, %r9;
	setp.ge.s32 	%p1, %r1, %r3;
	setp.ge.s32 	%p2, %r12, %r4;
	or.pred  	%p3, %p1, %p2;
	@%p3 bra 	$L__BB6_2;
	cvta.to.global.u64 	%rd3, %rd1;
	cvta.to.global.u64 	%rd4, %rd2;
	mad.lo.s32 	%r13, %r3, %r12, %r1;
	mul.wide.s32 	%rd5, %r13, 8;
	add.s64 	%rd6, %rd3, %rd5;
	ld.global.nc.f32 	%f2, [%rd6];
	ld.global.nc.f32 	%f3, [%rd3];
	sub.f32 	%f4, %f2, %f3;
	mul.f32 	%f5, %f1, %f4;
	mul.wide.s32 	%rd7, %r13, 4;
	add.s64 	%rd8, %rd4, %rd7;
	st.global.f32 	[%rd8], %f5;
$L__BB6_2:
	ret;

}
	// .globl	_Z21complex2RealScaled_3dP6float2Pfiiif
.visible .entry _Z21complex2RealScaled_3dP6float2Pfiiif(
	.param .u64 .ptr .align 1 _Z21complex2RealScaled_3dP6float2Pfiiif_param_0,
	.param .u64 .ptr .align 1 _Z21complex2RealScaled_3dP6float2Pfiiif_param_1,
	.param .u32 _Z21complex2RealScaled_3dP6float2Pfiiif_param_2,
	.param .u32 _Z21complex2RealScaled_3dP6float2Pfiiif_param_3,
	.param .u32 _Z21complex2RealScaled_3dP6float2Pfiiif_param_4,
	.param .f32 _Z21complex2RealScaled_3dP6float2Pfiiif_param_5
)
{
	.reg .pred 	%p<6>;
	.reg .b32 	%r<20>;
	.reg .b32 	%f<6>;
	.reg .b64 	%rd<9>;

	ld.param.u64 	%rd1, [_Z21complex2RealScaled_3dP6float2Pfiiif_param_0];
	ld.param.u64 	%rd2, [_Z21complex2RealScaled_3dP6float2Pfiiif_param_1];
	ld.param.u32 	%r4, [_Z21complex2RealScaled_3dP6float2Pfiiif_param_2];
	ld.param.u32 	%r6, [_Z21complex2RealScaled_3dP6float2Pfiiif_param_3];
	ld.param.u32 	%r7, [_Z21complex2RealScaled_3dP6float2Pfiiif_param_4];
	ld.param.f32 	%f1, [_Z21complex2RealScaled_3dP6float2Pfiiif_param_5];
	mov.u32 	%r8, %tid.x;
	mov.u32 	%r9, %ctaid.x;
	mov.u32 	%r10, %ntid.x;
	mad.lo.s32 	%r1, %r9, %r10, %r8;
	mov.u32 	%r11, %tid.y;
	mov.u32 	%r12, %ctaid.y;
	mov.u32 	%r13, %ntid.y;
	mad.lo.s32 	%r14, %r12, %r13, %r11;
	mov.u32 	%r15, %tid.z;
	mov.u32 	%r16, %ctaid.z;
	mov.u32 	%r17, %ntid.z;
	mad.lo.s32 	%r3, %r16, %r17, %r15;
	setp.ge.s32 	%p1, %r1, %r4;
	setp.ge.s32 	%p2, %r14, %r6;
	or.pred  	%p3, %p1, %p2;
	setp.ge.s32 	%p4, %r3, %r7;
	or.pred  	%p5, %p3, %p4;
	@%p5 bra 	$L__BB7_2;
	cvta.to.global.u64 	%rd3, %rd1;
	cvta.to.global.u64 	%rd4, %rd2;
	mad.lo.s32 	%r18, %r6, %r3, %r14;
	mad.lo.s32 	%r19, %r18, %r4, %r1;
	mul.wide.s32 	%rd5, %r19, 8;
	add.s64 	%rd6, %rd3, %rd5;
	ld.global.nc.f32 	%f2, [%rd6];
	ld.global.nc.f32 	%f3, [%rd3];
	sub.f32 	%f4, %f2, %f3;
	mul.f32 	%f5, %f1, %f4;
	mul.wide.s32 	%rd7, %r19, 4;
	add.s64 	%rd8, %rd4, %rd7;
	st.global.f32 	[%rd8], %f5;
$L__BB7_2:
	ret;

}
	// .globl	_Z27complex2RealScaledOptimizedP6float2Pfiif
.visible .entry _Z27complex2RealScaledOptimizedP6float2Pfiif(
	.param .u64 .ptr .align 1 _Z27complex2RealScaledOptimizedP6float2Pfiif_param_0,
	.param .u64 .ptr .align 1 _Z27complex2RealScaledOptimizedP6float2Pfiif_param_1,
	.param .u32 _Z27complex2RealScaledOptimizedP6float2Pfiif_param_2,
	.param .u32 _Z27complex2RealScaledOptimizedP6float2Pfiif_param_3,
	.param .f32 _Z27complex2RealScaledOptimizedP6float2Pfiif_param_4
)
{
	.local .align 8 .b8 	__local_depot8[8];
	.reg .b64 	%SP;
	.reg .b64 	%SPL;
	.reg .pred 	%p<5>;
	.reg .b32 	%r<14>;
	.reg .b32 	%f<11>;
	.reg .b64 	%rd<13>;
	// demoted variable
	.shared .align 4 .f32 _ZZ27complex2RealScaledOptimizedP6float2PfiifE5d_r_0_$_0;
	mov.u64 	%SPL, __local_depot8;
	ld.param.u64 	%rd3, [_Z27complex2RealScaledOptimizedP6float2Pfiif_param_0];
	ld.param.u64 	%rd2, [_Z27complex2RealScaledOptimizedP6float2Pfiif_param_1];
	ld.param.u32 	%r4, [_Z27complex2RealScaledOptimizedP6float2Pfiif_param_2];
	ld.param.u32 	%r5, [_Z27complex2RealScaledOptimizedP6float2Pfiif_param_3];
	ld.param.f32 	%f4, [_Z27complex2RealScaledOptimizedP6float2Pfiif_param_4];
	cvta.to.global.u64 	%rd1, %rd3;
	mov.u32 	%r1, %tid.x;
	mov.u32 	%r7, %ctaid.x;
	mov.u32 	%r8, %ntid.x;
	mad.lo.s32 	%r2, %r7, %r8, %r1;
	mov.u32 	%r9, %tid.y;
	mov.u32 	%r10, %ctaid.y;
	mov.u32 	%r11, %ntid.y;
	mad.lo.s32 	%r12, %r10, %r11, %r9;
	setp.ge.s32 	%p1, %r2, %r4;
	setp.ge.s32 	%p2, %r12, %r5;
	or.pred  	%p3, %p1, %p2;
	@%p3 bra 	$L__BB8_5;
	setp.eq.s32 	%p4, %r1, 0;
	@%p4 bra 	$L__BB8_3;
	ld.shared.f32 	%f10, [_ZZ27complex2RealScaledOptimizedP6float2PfiifE5d_r_0_$_0];
	bra.uni 	$L__BB8_4;
$L__BB8_3:
	ld.global.nc.f32 	%f10, [%rd1];
	st.shared.f32 	[_ZZ27complex2RealScaledOptimizedP6float2PfiifE5d_r_0_$_0], %f10;
$L__BB8_4:
	mad.lo.s32 	%r13, %r4, %r12, %r2;
	mul.wide.s32 	%rd4, %r13, 8;
	add.s64 	%rd5, %rd1, %rd4;
	ld.global.nc.v2.f32 	{%f5, %f6}, [%rd5];
	add.u64 	%rd7, %SPL, 0;
	st.local.f32 	[%rd7], %f5;
	add.u64 	%rd9, %SPL, 4;
	st.local.f32 	[%rd9], %f6;
	ld.local.f32 	%f7, [%rd7];
	sub.f32 	%f8, %f7, %f10;
	mul.f32 	%f9, %f4, %f8;
	cvta.to.global.u64 	%rd10, %rd2;
	mul.wide.s32 	%rd11, %r13, 4;
	add.s64 	%rd12, %rd10, %rd11;
	st.global.f32 	[%rd12], %f9;
$L__BB8_5:
	ret;

}
	// .globl	_Z30complex2RealScaledOptimized_3dP6float2Pfiiif
.visible .entry _Z30complex2RealScaledOptimized_3dP6float2Pfiiif(
	.param .u64 .ptr .align 1 _Z30complex2RealScaledOptimized_3dP6float2Pfiiif_param_0,
	.param .u64 .ptr .align 1 _Z30complex2RealScaledOptimized_3dP6float2Pfiiif_param_1,
	.param .u32 _Z30complex2RealScaledOptimized_3dP6float2Pfiiif_param_2,
	.param .u32 _Z30complex2RealScaledOptimized_3dP6float2Pfiiif_param_3,
	.param .u32 _Z30complex2RealScaledOptimized_3dP6float2Pfiiif_param_4,
	.param .f32 _Z30complex2RealScaledOptimized_3dP6float2Pfiiif_param_5
)
{
	.local .align 8 .b8 	__local_depot9[8];
	.reg .b64 	%SP;
	.reg .b64 	%SPL;
	.reg .pred 	%p<7>;
	.reg .b32 	%r<20>;
	.reg .b32 	%f<11>;
	.reg .b64 	%rd<13>;
	// demoted variable
	.shared .align 4 .f32 _ZZ30complex2RealScaledOptimized_3dP6float2PfiiifE5d_r_0_$_0;
	mov.u64 	%SPL, __local_depot9;
	ld.param.u64 	%rd3, [_Z30complex2RealScaledOptimized_3dP6float2Pfiiif_param_0];
	ld.param.u64 	%rd2, [_Z30complex2RealScaledOptimized_3dP6float2Pfiiif_param_1];
	ld.param.u32 	%r5, [_Z30complex2RealScaledOptimized_3dP6float2Pfiiif_param_2];
	ld.param.u32 	%r7, [_Z30complex2RealScaledOptimized_3dP6float2Pfiiif_param_3];
	ld.param.u32 	%r8, [_Z30complex2RealScaledOptimized_3dP6float2Pfiiif_param_4];
	ld.param.f32 	%f4, [_Z30complex2RealScaledOptimized_3dP6float2Pfiiif_param_5];
	cvta.to.global.u64 	%rd1, %rd3;
	mov.u32 	%r1, %tid.x;
	mov.u32 	%r9, %ctaid.x;
	mov.u32 	%r10, %ntid.x;
	mad.lo.s32 	%r2, %r9, %r10, %r1;
	mov.u32 	%r11, %tid.y;
	mov.u32 	%r12, %ctaid.y;
	mov.u32 	%r13, %ntid.y;
	mad.lo.s32 	%r14, %r12, %r13, %r11;
	mov.u32 	%r15, %tid.z;
	mov.u32 	%r16, %ctaid.z;
	mov.u32 	%r17, %ntid.z;
	mad.lo.s32 	%r4, %r16, %r17, %r15;
	setp.ge.s32 	%p1, %r2, %r5;
	setp.ge.s32 	%p2, %r14, %r7;
	or.pred  	%p3, %p1, %p2;
	setp.ge.s32 	%p4, %r4, %r8;
	or.pred  	%p5, %p3, %p4;
	@%p5 bra 	$L__BB9_5;
	setp.eq.s32 	%p6, %r1, 0;
	@%p6 bra 	$L__BB9_3;
	ld.shared.f32 	%f10, [_ZZ30complex2RealScaledOptimized_3dP6float2PfiiifE5d_r_0_$_0];
	bra.uni 	$L__BB9_4;
$L__BB9_3:
	ld.global.nc.f32 	%f10, [%rd1];
	st.shared.f32 	[_ZZ30complex2RealScaledOptimized_3dP6float2PfiiifE5d_r_0_$_0], %f10;
$L__BB9_4:
	mad.lo.s32 	%r18, %r7, %r4, %r14;
	mad.lo.s32 	%r19, %r18, %r5, %r2;
	mul.wide.s32 	%rd4, %r19, 8;
	add.s64 	%rd5, %rd1, %rd4;
	ld.global.nc.v2.f32 	{%f5, %f6}, [%rd5];
	add.u64 	%rd7, %SPL, 0;
	st.local.f32 	[%rd7], %f5;
	add.u64 	%rd9, %SPL, 4;
	st.local.f32 	[%rd9], %f6;
	ld.local.f32 	%f7, [%rd7];
	sub.f32 	%f8, %f7, %f10;
	mul.f32 	%f9, %f4, %f8;
	cvta.to.global.u64 	%rd10, %rd2;
	mul.wide.s32 	%rd11, %r19, 4;
	add.s64 	%rd12, %rd10, %rd11;
	st.global.f32 	[%rd12], %f9;
$L__BB9_5:
	ret;

}


// ===== COMPILED SASS (sm_100) =====

	.target	sm_100

	.elftype	@"ET_EXEC"


//--------------------- .note.nv.tkinfo           --------------------------
	.section	.note.nv.tkinfo,"",@"SHT_NOTE"
	.sectionflags	@"SHF_NOTE_NV_TKINFO"
	.tkinfo
        /*0018*/ 	.word	0x00000002
        /*0030*/ 	.string	""
        /*0030*/ 	.string	"ptxas"
        /*0030*/ 	.string	"Cuda compilation tools, release 13.0, V13.0.88"
        /*0030*/ 	.string	"Build cuda_13.0.r13.0/compiler.36424714_0"
        /*0030*/ 	.string	"-arch sm_100 -m 64 "



//--------------------- .note.nv.cuinfo           --------------------------
	.section	.note.nv.cuinfo,"",@"SHT_NOTE"
	.sectionflags	@"SHF_NOTE_NV_CUINFO"
        /*0018*/ 	.short	0x0002
        /*001a*/ 	.short	0x0064
        /*001c*/ 	.short	0x0082
	.zero		2


//--------------------- .nv.info                  --------------------------
	.section	.nv.info,"",@"SHT_CUDA_INFO"
	.align	4


	//----- nvinfo : EIATTR_REGCOUNT
	.align		4
        /*0000*/ 	.byte	0x04, 0x2f
        /*0002*/ 	.short	(.L_1 - .L_0)
	.align		4
.L_0:
        /*0004*/ 	.word	index@(_Z10computeRHSPKfS0_P6float2fffii)
        /*0008*/ 	.word	0x00000013


	//----- nvinfo : EIATTR_FRAME_SIZE
	.align		4
.L_1:
        /*000c*/ 	.byte	0x04, 0x11
        /*000e*/ 	.short	(.L_3 - .L_2)
	.align		4
.L_2:
        /*0010*/ 	.word	index@($__internal_5_$__cuda_sm3x_div_rn_noftz_f32_slowpath)
        /*0014*/ 	.word	0x00000000


	//----- nvinfo : EIATTR_FRAME_SIZE
	.align		4
.L_3:
        /*0018*/ 	.byte	0x04, 0x11
        /*001a*/ 	.short	(.L_5 - .L_4)
	.align		4
.L_4:
        /*001c*/ 	.word	index@(_Z10computeRHSPKfS0_P6float2fffii)
        /*0020*/ 	.word	0x00000000


	//----- nvinfo : EIATTR_REGCOUNT
	.align		4
.L_5:
        /*0024*/ 	.byte	0x04, 0x2f
        /*0026*/ 	.short	(.L_7 - .L_6)
	.align		4
.L_6:
        /*0028*/ 	.word	index@(_Z13computeRHS_3DPKfS0_S0_P6float2ffffiii)
        /*002c*/ 	.word	0x00000016


	//----- nvinfo : EIATTR_FRAME_SIZE
	.align		4
.L_7:
        /*0030*/ 	.byte	0x04, 0x11
        /*0032*/ 	.short	(.L_9 - .L_8)
	.align		4
.L_8:
        /*0034*/ 	.word	index@($__internal_4_$__cuda_sm3x_div_rn_noftz_f32_slowpath)
        /*0038*/ 	.word	0x00000000


	//----- nvinfo : EIATTR_FRAME_SIZE
	.align		4
.L_9:
        /*003c*/ 	.byte	0x04, 0x11
        /*003e*/ 	.short	(.L_11 - .L_10)
	.align		4
.L_10:
        /*0040*/ 	.word	index@(_Z13computeRHS_3DPKfS0_S0_P6float2ffffiii)
        /*0044*/ 	.word	0x00000000


	//----- nvinfo : EIATTR_REGCOUNT
	.align		4
.L_11:
        /*0048*/ 	.byte	0x04, 0x2f
        /*004a*/ 	.short	(.L_13 - .L_12)
	.align		4
.L_12:
        /*004c*/ 	.word	index@(_Z12solvePoissonPKfS0_P6float2ii)
        /*0050*/ 	.word	0x0000000e


	//----- nvinfo : EIATTR_FRAME_SIZE
	.align		4
.L_13:
        /*0054*/ 	.byte	0x04, 0x11
        /*0056*/ 	.short	(.L_15 - .L_14)
	.align		4
.L_14:
        /*0058*/ 	.word	index@($__internal_3_$__cuda_sm3x_div_rn_noftz_f32_slowpath)
        /*005c*/ 	.word	0x00000000


	//----- nvinfo : EIATTR_FRAME_SIZE
	.align		4
.L_15:
        /*0060*/ 	.byte	0x04, 0x11
        /*0062*/ 	.short	(.L_17 - .L_16)
	.align		4
.L_16:
        /*0064*/ 	.word	index@(_Z12solvePoissonPKfS0_P6float2ii)
        /*0068*/ 	.word	0x00000000


	//----- nvinfo : EIATTR_REGCOUNT
	.align		4
.L_17:
        /*006c*/ 	.byte	0x04, 0x2f
        /*006e*/ 	.short	(.L_19 - .L_18)
	.align		4
.L_18:
        /*0070*/ 	.word	index@(_Z15solvePoisson_3dPKfS0_S0_P6float2iii)
        /*0074*/ 	.word	0x00000012


	//----- nvinfo : EIATTR_FRAME_SIZE
	.align		4
.L_19:
        /*0078*/ 	.byte	0x04, 0x11
        /*007a*/ 	.short	(.L_21 - .L_20)
	.align		4
.L_20:
        /*007c*/ 	.word	index@($__internal_2_$__cuda_sm3x_div_rn_noftz_f32_slowpath)
        /*0080*/ 	.word	0x00000000


	//----- nvinfo : EIATTR_FRAME_SIZE
	.align		4
.L_21:
        /*0084*/ 	.byte	0x04, 0x11
        /*0086*/ 	.short	(.L_23 - .L_22)
	.align		4
.L_22:
        /*0088*/ 	.word	index@(_Z15solvePoisson_3dPKfS0_S0_P6float2iii)
        /*008c*/ 	.word	0x00000000


	//----- nvinfo : EIATTR_REGCOUNT
	.align		4
.L_23:
        /*0090*/ 	.byte	0x04, 0x2f
        /*0092*/ 	.short	(.L_25 - .L_24)
	.align		4
.L_24:
        /*0094*/ 	.word	index@(_Z18solvePoissonSharedPKfS0_P6float2ii)
        /*0098*/ 	.word	0x0000000e


	//----- nvinfo : EIATTR_FRAME_SIZE
	.align		4
.L_25:
        /*009c*/ 	.byte	0x04, 0x11
        /*009e*/ 	.short	(.L_27 - .L_26)
	.align		4
.L_26:
        /*00a0*/ 	.word	index@($__internal_1_$__cuda_sm3x_div_rn_noftz_f32_slowpath)
        /*00a4*/ 	.word	0x00000000


	//----- nvinfo : EIATTR_FRAME_SIZE
	.align		4
.L_27:
        /*00a8*/ 	.byte	0x04, 0x11
        /*00aa*/ 	.short	(.L_29 - .L_28)
	.align		4
.L_28:
        /*00ac*/ 	.word	index@(_Z18solvePoissonSharedPKfS0_P6float2ii)
        /*00b0*/ 	.word	0x00000000


	//----- nvinfo : EIATTR_REGCOUNT
	.align		4
.L_29:
        /*00b4*/ 	.byte	0x04, 0x2f
        /*00b6*/ 	.short	(.L_31 - .L_30)
	.align		4
.L_30:
        /*00b8*/ 	.word	index@(_Z21solvePoissonShared_3dPKfS0_S0_P6float2iii)
        /*00bc*/ 	.word	0x00000012


	//----- nvinfo : EIATTR_FRAME_SIZE
	.align		4
.L_31:
        /*00c0*/ 	.byte	0x04, 0x11
        /*00c2*/ 	.short	(.L_33 - .L_32)
	.align		4
.L_32:
        /*00c4*/ 	.word	index@($__internal_0_$__cuda_sm3x_div_rn_noftz_f32_slowpath)
        /*00c8*/ 	.word	0x00000000


	//----- nvinfo : EIATTR_FRAME_SIZE
	.align		4
.L_33:
        /*00cc*/ 	.byte	0x04, 0x11
        /*00ce*/ 	.short	(.L_35 - .L_34)
	.align		4
.L_34:
        /*00d0*/ 	.word	index@(_Z21solvePoissonShared_3dPKfS0_S0_P6float2iii)
        /*00d4*/ 	.word	0x00000000


	//----- nvinfo : EIATTR_REGCOUNT
	.align		4
.L_35:
        /*00d8*/ 	.byte	0x04, 0x2f
        /*00da*/ 	.short	(.L_37 - .L_36)
	.align		4
.L_36:
        /*00dc*/ 	.word	index@(_Z18complex2RealScaledP6float2Pfiif)
        /*00e0*/ 	.word	0x0000000c


	//----- nvinfo : EIATTR_FRAME_SIZE
	.align		4
.L_37:
        /*00e4*/ 	.byte	0x04, 0x11
        /*00e6*/ 	.short	(.L_39 - .L_38)
	.align		4
.L_38:
        /*00e8*/ 	.word	index@(_Z18complex2RealScaledP6float2Pfiif)
        /*00ec*/ 	.word	0x00000000


	//----- nvinfo : EIATTR_REGCOUNT
	.align		4
.L_39:
        /*00f0*/ 	.byte	0x04, 0x2f
        /*00f2*/ 	.short	(.L_41 - .L_40)
	.align		4
.L_40:
        /*00f4*/ 	.word	index@(_Z21complex2RealScaled_3dP6float2Pfiiif)
        /*00f8*/ 	.word	0x0000000c


	//----- nvinfo : EIATTR_FRAME_SIZE
	.align		4
.L_41:
        /*00fc*/ 	.byte	0x04, 0x11
        /*00fe*/ 	.short	(.L_43 - .L_42)
	.align		4
.L_42:
        /*0100*/ 	.word	index@(_Z21complex2RealScaled_3dP6float2Pfiiif)
        /*0104*/ 	.word	0x00000000


	//----- nvinfo : EIATTR_REGCOUNT
	.align		4
.L_43:
        /*0108*/ 	.byte	0x04, 0x2f
        /*010a*/ 	.short	(.L_45 - .L_44)
	.align		4
.L_44:
        /*010c*/ 	.word	index@(_Z27complex2RealScaledOptimizedP6float2Pfiif)
        /*0110*/ 	.word	0x0000000c


	//----- nvinfo : EIATTR_FRAME_SIZE
	.align		4
.L_45:
        /*0114*/ 	.byte	0x04, 0x11
        /*0116*/ 	.short	(.L_47 - .L_46)
	.align		4
.L_46:
        /*0118*/ 	.word	index@(_Z27complex2RealScaledOptimizedP6float2Pfiif)
        /*011c*/ 	.word	0x00000000


	//----- nvinfo : EIATTR_REGCOUNT
	.align		4
.L_47:
        /*0120*/ 	.byte	0x04, 0x2f
        /*0122*/ 	.short	(.L_49 - .L_48)
	.align		4
.L_48:
        /*0124*/ 	.word	index@(_Z30complex2RealScaledOptimized_3dP6float2Pfiiif)
        /*0128*/ 	.word	0x0000000c


	//----- nvinfo : EIATTR_FRAME_SIZE
	.align		4
.L_49:
        /*012c*/ 	.byte	0x04, 0x11
        /*012e*/ 	.short	(.L_51 - .L_50)
	.align		4
.L_50:
        /*0130*/ 	.word	index@(_Z30complex2RealScaledOptimized_3dP6float2Pfiiif)
        /*0134*/ 	.word	0x00000000


	//----- nvinfo : EIATTR_MIN_STACK_SIZE
	.align		4
.L_51:
        /*0138*/ 	.byte	0x04, 0x12
        /*013a*/ 	.short	(.L_53 - .L_52)
	.align		4
.L_52:
        /*013c*/ 	.word	index@(_Z30complex2RealScaledOptimized_3dP6float2Pfiiif)
        /*0140*/ 	.word	0x00000000


	//----- nvinfo : EIATTR_MIN_STACK_SIZE
	.align		4
.L_53:
        /*0144*/ 	.byte	0x04, 0x12
        /*0146*/ 	.short	(.L_55 - .L_54)
	.align		4
.L_54:
        /*0148*/ 	.word	index@(_Z27complex2RealScaledOptimizedP6float2Pfiif)
        /*014c*/ 	.word	0x00000000


	//----- nvinfo : EIATTR_MIN_STACK_SIZE
	.align		4
.L_55:
        /*0150*/ 	.byte	0x04, 0x12
        /*0152*/ 	.short	(.L_57 - .L_56)
	.align		4
.L_56:
        /*0154*/ 	.word	index@(_Z21complex2RealScaled_3dP6float2Pfiiif)
        /*0158*/ 	.word	0x00000000


	//----- nvinfo : EIATTR_MIN_STACK_SIZE
	.align		4
.L_57:
        /*015c*/ 	.byte	0x04, 0x12
        /*015e*/ 	.short	(.L_59 - .L_58)
	.align		4
.L_58:
        /*0160*/ 	.word	index@(_Z18complex2RealScaledP6float2Pfiif)
        /*0164*/ 	.word	0x00000000


	//----- nvinfo : EIATTR_MIN_STACK_SIZE
	.align		4
.L_59:
        /*0168*/ 	.byte	0x04, 0x12
        /*016a*/ 	.short	(.L_61 - .L_60)
	.align		4
.L_60:
        /*016c*/ 	.word	index@(_Z21solvePoissonShared_3dPKfS0_S0_P6float2iii)
        /*0170*/ 	.word	0x00000000


	//----- nvinfo : EIATTR_MIN_STACK_SIZE
	.align		4
.L_61:
        /*0174*/ 	.byte	0x04, 0x12
        /*0176*/ 	.short	(.L_63 - .L_62)
	.align		4
.L_62:
        /*0178*/ 	.word	index@(_Z18solvePoissonSharedPKfS0_P6float2ii)
        /*017c*/ 	.word	0x00000000


	//----- nvinfo : EIATTR_MIN_STACK_SIZE
	.align		4
.L_63:
        /*0180*/ 	.byte	0x04, 0x12
        /*0182*/ 	.short	(.L_65 - .L_64)
	.align		4
.L_64:
        /*0184*/ 	.word	index@(_Z15solvePoisson_3dPKfS0_S0_P6float2iii)
        /*0188*/ 	.word	0x00000000


	//----- nvinfo : EIATTR_MIN_STACK_SIZE
	.align		4
.L_65:
        /*018c*/ 	.byte	0x04, 0x12
        /*018e*/ 	.short	(.L_67 - .L_66)
	.align		4
.L_66:
        /*0190*/ 	.word	index@(_Z12solvePoissonPKfS0_P6float2ii)
        /*0194*/ 	.word	0x00000000


	//----- nvinfo : EIATTR_MIN_STACK_SIZE
	.align		4
.L_67:
        /*0198*/ 	.byte	0x04, 0x12
        /*019a*/ 	.short	(.L_69 - .L_68)
	.align		4
.L_68:
        /*019c*/ 	.word	index@(_Z13computeRHS_3DPKfS0_S0_P6float2ffffiii)
        /*01a0*/ 	.word	0x00000000


	//----- nvinfo : EIATTR_MIN_STACK_SIZE
	.align		4
.L_69:
        /*01a4*/ 	.byte	0x04, 0x12
        /*01a6*/ 	.short	(.L_71 - .L_70)
	.align		4
.L_70:
        /*01a8*/ 	.word	index@(_Z10computeRHSPKfS0_P6float2fffii)
        /*01ac*/ 	.word	0x00000000
.L_71:


//--------------------- .nv.compat                --------------------------
	.section	.nv.compat,"",@"SHT_CUDA_COMPAT_INFO"
	.align	4
        /*0000*/ 	.byte	0x02, 0x09, 0x00, 0x00, 0x02, 0x02, 0x01, 0x00, 0x02, 0x05, 0x05, 0x00, 0x03, 0x07, 0x01, 0x01
        /*0010*/ 	.byte	0x02, 0x03, 0x00, 0x00, 0x02, 0x06, 0x01, 0x00, 0x04, 0x0b, 0x08, 0x00, 0x01, 0x00, 0x00, 0x00
        /*0020*/ 	.byte	0x00, 0x00, 0x00, 0x00


//--------------------- .nv.info._Z30complex2RealScaledOptimized_3dP6float2Pfiiif --------------------------
	.section	.nv.info._Z30complex2RealScaledOptimized_3dP6float2Pfiiif,"",@"SHT_CUDA_INFO"
	.sectionflags	@""
	.align	4


	//----- nvinfo : EIATTR_CUDA_API_VERSION
	.align		4
        /*0000*/ 	.byte	0x04, 0x37
        /*0002*/ 	.short	(.L_73 - .L_72)
.L_72:
        /*0004*/ 	.word	0x00000082


	//----- nvinfo : EIATTR_KPARAM_INFO
	.align		4
.L_73:
        /*0008*/ 	.byte	0x04, 0x17
        /*000a*/ 	.short	(.L_75 - .L_74)
.L_74:
        /*000c*/ 	.word	0x00000000
        /*0010*/ 	.short	0x0005
        /*0012*/ 	.short	0x001c
        /*0014*/ 	.byte	0x00, 0xf0, 0x11, 0x00


	//----- nvinfo : EIATTR_KPARAM_INFO
	.align		4
.L_75:
        /*0018*/ 	.byte	0x04, 0x17
        /*001a*/ 	.short	(.L_77 - .L_76)
.L_76:
        /*001c*/ 	.word	0x00000000
        /*0020*/ 	.short	0x0004
        /*0022*/ 	.short	0x0018
        /*0024*/ 	.byte	0x00, 0xf0, 0x11, 0x00


	//----- nvinfo : EIATTR_KPARAM_INFO
	.align		4
.L_77:
        /*0028*/ 	.byte	0x04, 0x17
        /*002a*/ 	.short	(.L_79 - .L_78)
.L_78:
        /*002c*/ 	.word	0x00000000
        /*0030*/ 	.short	0x0003
        /*0032*/ 	.short	0x0014
        /*0034*/ 	.byte	0x00, 0xf0, 0x11, 0x00


	//----- nvinfo : EIATTR_KPARAM_INFO
	.align		4
.L_79:
        /*0038*/ 	.byte	0x04, 0x17
        /*003a*/ 	.short	(.L_81 - .L_80)
.L_80:
        /*003c*/ 	.word	0x00000000
        /*0040*/ 	.short	0x0002
        /*0042*/ 	.short	0x0010
        /*0044*/ 	.byte	0x00, 0xf0, 0x11, 0x00


	//----- nvinfo : EIATTR_KPARAM_INFO
	.align		4
.L_81:
        /*0048*/ 	.byte	0x04, 0x17
        /*004a*/ 	.short	(.L_83 - .L_82)
.L_82:
        /*004c*/ 	.word	0x00000000
        /*0050*/ 	.short	0x0001
        /*0052*/ 	.short	0x0008
        /*0054*/ 	.byte	0x00, 0xf5, 0x21, 0x00


	//----- nvinfo : EIATTR_KPARAM_INFO
	.align		4
.L_83:
        /*0058*/ 	.byte	0x04, 0x17
        /*005a*/ 	.short	(.L_85 - .L_84)
.L_84:
        /*005c*/ 	.word	0x00000000
        /*0060*/ 	.short	0x0000
        /*0062*/ 	.short	0x0000
        /*0064*/ 	.byte	0x00, 0xf5, 0x21, 0x00


	//----- nvinfo : EIATTR_SPARSE_MMA_MASK
	.align		4
.L_85:
        /*0068*/ 	.byte	0x03, 0x50
        /*006a*/ 	.short	0x0000


	//----- nvinfo : EIATTR_MAXREG_COUNT
	.align		4
        /*006c*/ 	.byte	0x03, 0x1b
        /*006e*/ 	.short	0x00ff


	//----- nvinfo : EIATTR_MERCURY_ISA_VERSION
	.align		4
        /*0070*/ 	.byte	0x03, 0x5f
        /*0072*/ 	.short	0x0101


	//----- nvinfo : EIATTR_VRC_CTA_INIT_COUNT
	.align		4
        /*0074*/ 	.byte	0x02, 0x4a
	.zero		1
	.zero		1


	//----- nvinfo : EIATTR_EXIT_INSTR_OFFSETS
	.align		4
        /*0078*/ 	.byte	0x04, 0x1c
        /*007a*/ 	.short	(.L_87 - .L_86)


	//   ....[0]....
.L_86:
        /*007c*/ 	.word	0x00000120


	//   ....[1]....
        /*0080*/ 	.word	0x00000270


	//----- nvinfo : EIATTR_CBANK_PARAM_SIZE
	.align		4
.L_87:
        /*0084*/ 	.byte	0x03, 0x19
        /*0086*/ 	.short	0x0020


	//----- nvinfo : EIATTR_PARAM_CBANK
	.align		4
        /*0088*/ 	.byte	0x04, 0x0a
        /*008a*/ 	.short	(.L_89 - .L_88)
	.align		4
.L_88:
        /*008c*/ 	.word	index@(.nv.constant0._Z30complex2RealScaledOptimized_3dP6float2Pfiiif)
        /*0090*/ 	.short	0x0380
        /*0092*/ 	.short	0x0020


	//----- nvinfo : EIATTR_SW_WAR
	.align		4
.L_89:
        /*0094*/ 	.byte	0x04, 0x36
        /*0096*/ 	.short	(.L_91 - .L_90)
.L_90:
        /*0098*/ 	.word	0x00000008
.L_91:


//--------------------- .nv.info._Z27complex2RealScaledOptimizedP6float2Pfiif --------------------------
	.section	.nv.info._Z27complex2RealScaledOptimizedP6float2Pfiif,"",@"SHT_CUDA_INFO"
	.sectionflags	@""
	.align	4


	//----- nvinfo : EIATTR_CUDA_API_VERSION
	.align		4
        /*0000*/ 	.byte	0x04, 0x37
        /*0002*/ 	.short	(.L_93 - .L_92)
.L_92:
        /*0004*/ 	.word	0x00000082


	//----- nvinfo : EIATTR_KPARAM_INFO
	.align		4
.L_93:
        /*0008*/ 	.byte	0x04, 0x17
        /*000a*/ 	.short	(.L_95 - .L_94)
.L_94:
        /*000c*/ 	.word	0x00000000
        /*0010*/ 	.short	0x0004
        /*0012*/ 	.short	0x0018
        /*0014*/ 	.byte	0x00, 0xf0, 0x11, 0x00


	//----- nvinfo : EIATTR_KPARAM_INFO
	.align		4
.L_95:
        /*0018*/ 	.byte	0x04, 0x17
        /*001a*/ 	.short	(.L_97 - .L_96)
.L_96:
        /*001c*/ 	.word	0x00000000
        /*0020*/ 	.short	0x0003
        /*0022*/ 	.short	0x0014
        /*0024*/ 	.byte	0x00, 0xf0, 0x11, 0x00


	//----- nvinfo : EIATTR_KPARAM_INFO
	.align		4
.L_97:
        /*0028*/ 	.byte	0x04, 0x17
        /*002a*/ 	.short	(.L_99 - .L_98)
.L_98:
        /*002c*/ 	.word	0x00000000
        /*0030*/ 	.short	0x0002
        /*0032*/ 	.short	0x0010
        /*0034*/ 	.byte	0x00, 0xf0, 0x11, 0x00


	//----- nvinfo : EIATTR_KPARAM_INFO
	.align		4
.L_99:
        /*0038*/ 	.byte	0x04, 0x17
        /*003a*/ 	.short	(.L_101 - .L_100)
.L_100:
        /*003c*/ 	.word	0x00000000
        /*0040*/ 	.short	0x0001
        /*0042*/ 	.short	0x0008
        /*0044*/ 	.byte	0x00, 0xf5, 0x21, 0x00


	//----- nvinfo : EIATTR_KPARAM_INFO
	.align		4
.L_101:
        /*0048*/ 	.byte	0x04, 0x17
        /*004a*/ 	.short	(.L_103 - .L_102)
.L_102:
        /*004c*/ 	.word	0x00000000
        /*0050*/ 	.short	0x0000
        /*0052*/ 	.short	0x0000
        /*0054*/ 	.byte	0x00, 0xf5, 0x21, 0x00


	//----- nvinfo : EIATTR_SPARSE_MMA_MASK
	.align		4
.L_103:
        /*0058*/ 	.byte	0x03, 0x50
        /*005a*/ 	.short	0x0000


	//----- nvinfo : EIATTR_MAXREG_COUNT
	.align		4
        /*005c*/ 	.byte	0x03, 0x1b
        /*005e*/ 	.short	0x00ff


	//----- nvinfo : EIATTR_MERCURY_ISA_VERSION
	.align		4
        /*0060*/ 	.byte	0x03, 0x5f
        /*0062*/ 	.short	0x0101


	//----- nvinfo : EIATTR_VRC_CTA_INIT_COUNT
	.align		4
        /*0064*/ 	.byte	0x02, 0x4a
	.zero		1
	.zero		1


	//----- nvinfo : EIATTR_EXIT_INSTR_OFFSETS
	.align		4
        /*0068*/ 	.byte	0x04, 0x1c
        /*006a*/ 	.short	(.L_105 - .L_104)


	//   ....[0]....
.L_104:
        /*006c*/ 	.word	0x000000c0


	//   ....[1]....
        /*0070*/ 	.word	0x00000200


	//----- nvinfo : EIATTR_CBANK_PARAM_SIZE
	.align		4
.L_105:
        /*0074*/ 	.byte	0x03, 0x19
        /*0076*/ 	.short	0x001c


	//----- nvinfo : EIATTR_PARAM_CBANK
	.align		4
        /*0078*/ 	.byte	0x04, 0x0a
        /*007a*/ 	.short	(.L_107 - .L_106)
	.align		4
.L_106:
        /*007c*/ 	.word	index@(.nv.constant0._Z27complex2RealScaledOptimizedP6float2Pfiif)
        /*0080*/ 	.short	0x0380
        /*0082*/ 	.short	0x001c


	//----- nvinfo : EIATTR_SW_WAR
	.align		4
.L_107:
        /*0084*/ 	.byte	0x04, 0x36
        /*0086*/ 	.short	(.L_109 - .L_108)
.L_108:
        /*0088*/ 	.word	0x00000008
.L_109:


//--------------------- .nv.info._Z21complex2RealScaled_3dP6float2Pfiiif --------------------------
	.section	.nv.info._Z21complex2RealScaled_3dP6float2Pfiiif,"",@"SHT_CUDA_INFO"
	.sectionflags	@""
	.align	4


	//----- nvinfo : EIATTR_CUDA_API_VERSION
	.align		4
        /*0000*/ 	.byte	0x04, 0x37
        /*0002*/ 	.short	(.L_111 - .L_110)
.L_110:
        /*0004*/ 	.word	0x00000082


	//----- nvinfo : EIATTR_KPARAM_INFO
	.align		4
.L_111:
        /*0008*/ 	.byte	0x04, 0x17
        /*000a*/ 	.short	(.L_113 - .L_112)
.L_112:
        /*000c*/ 	.word	0x00000000
        /*0010*/ 	.short	0x0005
        /*0012*/ 	.short	0x001c
        /*0014*/ 	.byte	0x00, 0xf0, 0x11, 0x00


	//----- nvinfo : EIATTR_KPARAM_INFO
	.align		4
.L_113:
        /*0018*/ 	.byte	0x04, 0x17
        /*001a*/ 	.short	(.L_115 - .L_114)
.L_114:
        /*001c*/ 	.word	0x00000000
        /*0020*/ 	.short	0x0004
        /*0022*/ 	.short	0x0018
        /*0024*/ 	.byte	0x00, 0xf0, 0x11, 0x00


	//----- nvinfo : EIATTR_KPARAM_INFO
	.align		4
.L_115:
        /*0028*/ 	.byte	0x04, 0x17
        /*002a*/ 	.short	(.L_117 - .L_116)
.L_116:
        /*002c*/ 	.word	0x00000000
        /*0030*/ 	.short	0x0003
        /*0032*/ 	.short	0x0014
        /*0034*/ 	.byte	0x00, 0xf0, 0x11, 0x00


	//----- nvinfo : EIATTR_KPARAM_INFO
	.align		4
.L_117:
        /*0038*/ 	.byte	0x04, 0x17
        /*003a*/ 	.short	(.L_119 - .L_118)
.L_118:
        /*003c*/ 	.word	0x00000000
        /*0040*/ 	.short	0x0002
        /*0042*/ 	.short	0x0010
        /*0044*/ 	.byte	0x00, 0xf0, 0x11, 0x00


	//----- nvinfo : EIATTR_KPARAM_INFO
	.align		4
.L_119:
        /*0048*/ 	.byte	0x04, 0x17
        /*004a*/ 	.short	(.L_121 - .L_120)
.L_120:
        /*004c*/ 	.word	0x00000000
        /*0050*/ 	.short	0x0001
        /*0052*/ 	.short	0x0008
        /*0054*/ 	.byte	0x00, 0xf5, 0x21, 0x00


	//----- nvinfo : EIATTR_KPARAM_INFO
	.align		4
.L_121:
        /*0058*/ 	.byte	0x04, 0x17
        /*005a*/ 	.short	(.L_123 - .L_122)
.L_122:
        /*005c*/ 	.word	0x00000000
        /*0060*/ 	.short	0x0000
        /*0062*/ 	.short	0x0000
        /*0064*/ 	.byte	0x00, 0xf5, 0x21, 0x00


	//----- nvinfo : EIATTR_SPARSE_MMA_MASK
	.align		4
.L_123:
        /*0068*/ 	.byte	0x03, 0x50
        /*006a*/ 	.short	0x0000


	//----- nvinfo : EIATTR_MAXREG_COUNT
	.align		4
        /*006c*/ 	.byte	0x03, 0x1b
        /*006e*/ 	.short	0x00ff


	//----- nvinfo : EIATTR_MERCURY_ISA_VERSION
	.align		4
        /*0070*/ 	.byte	0x03, 0x5f
        /*0072*/ 	.short	0x0101


	//----- nvinfo : EIATTR_VRC_CTA_INIT_COUNT
	.align		4
        /*0074*/ 	.byte	0x02, 0x4a
	.zero		1
	.zero		1


	//----- nvinfo : EIATTR_EXIT_INSTR_OFFSETS
	.align		4
        /*0078*/ 	.byte	0x04, 0x1c
        /*007a*/ 	.short	(.L_125 - .L_124)


	//   ....[0]....
.L_124:
        /*007c*/ 	.word	0x00000120


	//   ....[1]....
        /*0080*/ 	.word	0x00000210


	//----- nvinfo : EIATTR_CBANK_PARAM_SIZE
	.align		4
.L_125:
        /*0084*/ 	.byte	0x03, 0x19
        /*0086*/ 	.short	0x0020


	//----- nvinfo : EIATTR_PARAM_CBANK
	.align		4
        /*0088*/ 	.byte	0x04, 0x0a
        /*008a*/ 	.short	(.L_127 - .L_126)
	.align		4
.L_126:
        /*008c*/ 	.word	index@(.nv.constant0._Z21complex2RealScaled_3dP6float2Pfiiif)
        /*0090*/ 	.short	0x0380
        /*0092*/ 	.short	0x0020


	//----- nvinfo : EIATTR_SW_WAR
	.align		4
.L_127:
        /*0094*/ 	.byte	0x04, 0x36
        /*0096*/ 	.short	(.L_129 - .L_128)
.L_128:
        /*0098*/ 	.word	0x00000008
.L_129:


//--------------------- .nv.info._Z18complex2RealScaledP6float2Pfiif --------------------------
	.section	.nv.info._Z18complex2RealScaledP6float2Pfiif,"",@"SHT_CUDA_INFO"
	.sectionflags	@""
	.align	4


	//----- nvinfo : EIATTR_CUDA_API_VERSION
	.align		4
        /*0000*/ 	.byte	0x04, 0x37
        /*0002*/ 	.short	(.L_131 - .L_130)
.L_130:
        /*0004*/ 	.word	0x00000082


	//----- nvinfo : EIATTR_KPARAM_INFO
	.align		4
.L_131:
        /*0008*/ 	.byte	0x04, 0x17
        /*000a*/ 	.short	(.L_133 - .L_132)
.L_132:
        /*000c*/ 	.word	0x00000000
        /*0010*/ 	.short	0x0004
        /*0012*/ 	.short	0x0018
        /*0014*/ 	.byte	0x00, 0xf0, 0x11, 0x00


	//----- nvinfo : EIATTR_KPARAM_INFO
	.align		4
.L_133:
        /*0018*/ 	.byte	0x04, 0x17
        /*001a*/ 	.short	(.L_135 - .L_134)
.L_134:
        /*001c*/ 	.word	0x00000000
        /*0020*/ 	.short	0x0003
        /*0022*/ 	.short	0x0014
        /*0024*/ 	.byte	0x00, 0xf0, 0x11, 0x00


	//----- nvinfo : EIATTR_KPARAM_INFO
	.align		4
.L_135:
        /*0028*/ 	.byte	0x04, 0x17
        /*002a*/ 	.short	(.L_137 - .L_136)
.L_136:
        /*002c*/ 	.word	0x00000000
        /*0030*/ 	.short	0x0002
        /*0032*/ 	.short	0x0010
        /*0034*/ 	.byte	0x00, 0xf0, 0x11, 0x00


	//----- nvinfo : EIATTR_KPARAM_INFO
	.align		4
.L_137:
        /*0038*/ 	.byte	0x04, 0x17
        /*003a*/ 	.short	(.L_139 - .L_138)
.L_138:
        /*003c*/ 	.word	0x00000000
        /*0040*/ 	.short	0x0001
        /*0042*/ 	.short	0x0008
        /*0044*/ 	.byte	0x00, 0xf5, 0x21, 0x00


	//----- nvinfo : EIATTR_KPARAM_INFO
	.align		4
.L_139:
        /*0048*/ 	.byte	0x04, 0x17
        /*004a*/ 	.short	(.L_141 - .L_140)
.L_140:
        /*004c*/ 	.word	0x00000000
        /*0050*/ 	.short	0x0000
        /*0052*/ 	.short	0x0000
        /*0054*/ 	.byte	0x00, 0xf5, 0x21, 0x00


	//----- nvinfo : EIATTR_SPARSE_MMA_MASK
	.align		4
.L_141:
        /*0058*/ 	.byte	0x03, 0x50
        /*005a*/ 	.short	0x0000


	//----- nvinfo : EIATTR_MAXREG_COUNT
	.align		4
        /*005c*/ 	.byte	0x03, 0x1b
        /*005e*/ 	.short	0x00ff


	//----- nvinfo : EIATTR_MERCURY_ISA_VERSION
	.align		4
        /*0060*/ 	.byte	0x03, 0x5f
        /*0062*/ 	.short	0x0101


	//----- nvinfo : EIATTR_VRC_CTA_INIT_COUNT
	.align		4
        /*0064*/ 	.byte	0x02, 0x4a
	.zero		1
	.zero		1


	//----- nvinfo : EIATTR_EXIT_INSTR_OFFSETS
	.align		4
        /*0068*/ 	.byte	0x04, 0x1c
        /*006a*/ 	.short	(.L_143 - .L_142)


	//   ....[0]....
.L_142:
        /*006c*/ 	.word	0x000000c0


	//   ....[1]....
        /*0070*/ 	.word	0x000001a0


	//----- nvinfo : EIATTR_CBANK_PARAM_SIZE
	.align		4
.L_143:
        /*0074*/ 	.byte	0x03, 0x19
        /*0076*/ 	.short	0x001c


	//----- nvinfo : EIATTR_PARAM_CBANK
	.align		4
        /*0078*/ 	.byte	0x04, 0x0a
        /*007a*/ 	.short	(.L_145 - .L_144)
	.align		4
.L_144:
        /*007c*/ 	.word	index@(.nv.constant0._Z18complex2RealScaledP6float2Pfiif)
        /*0080*/ 	.short	0x0380
        /*0082*/ 	.short	0x001c


	//----- nvinfo : EIATTR_SW_WAR
	.align		4
.L_145:
        /*0084*/ 	.byte	0x04, 0x36
        /*0086*/ 	.short	(.L_147 - .L_146)
.L_146:
        /*0088*/ 	.word	0x00000008
.L_147:


//--------------------- .nv.info._Z21solvePoissonShared_3dPKfS0_S0_P6float2iii --------------------------
	.section	.nv.info._Z21solvePoissonShared_3dPKfS0_S0_P6float2iii,"",@"SHT_CUDA_INFO"
	.sectionflags	@""
	.align	4


	//----- nvinfo : EIATTR_CUDA_API_VERSION
	.align		4
        /*0000*/ 	.byte	0x04, 0x37
        /*0002*/ 	.short	(.L_149 - .L_148)
.L_148:
        /*0004*/ 	.word	0x00000082


	//----- nvinfo : EIATTR_KPARAM_INFO
	.align		4
.L_149:
        /*0008*/ 	.byte	0x04, 0x17
        /*000a*/ 	.short	(.L_151 - .L_150)
.L_150:
        /*000c*/ 	.word	0x00000000
        /*0010*/ 	.short	0x0006
        /*0012*/ 	.short	0x0028
        /*0014*/ 	.byte	0x00, 0xf0, 0x11, 0x00


	//----- nvinfo : EIATTR_KPARAM_INFO
	.align		4
.L_151:
        /*0018*/ 	.byte	0x04, 0x17
        /*001a*/ 	.short	(.L_153 - .L_152)
.L_152:
        /*001c*/ 	.word	0x00000000
        /*0020*/ 	.short	0x0005
        /*0022*/ 	.short	0x0024
        /*0024*/ 	.byte	0x00, 0xf0, 0x11, 0x00


	//----- nvinfo : EIATTR_KPARAM_INFO
	.align		4
.L_153:
        /*0028*/ 	.byte	0x04, 0x17
        /*002a*/ 	.short	(.L_155 - .L_154)
.L_154:
        /*002c*/ 	.word	0x00000000
        /*0030*/ 	.short	0x0004
        /*0032*/ 	.short	0x0020
        /*0034*/ 	.byte	0x00, 0xf0, 0x11, 0x00


	//----- nvinfo : EIATTR_KPARAM_INFO
	.align		4
.L_155:
        /*0038*/ 	.byte	0x04, 0x17
        /*003a*/ 	.short	(.L_157 - .L_156)
.L_156:
        /*003c*/ 	.word	0x00000000
        /*0040*/ 	.short	0x0003
        /*0042*/ 	.short	0x0018
        /*0044*/ 	.byte	0x00, 0xf5, 0x21, 0x00


	//----- nvinfo : EIATTR_KPARAM_INFO
	.align		4
.L_157:
        /*0048*/ 	.byte	0x04, 0x17
        /*004a*/ 	.short	(.L_159 - .L_158)
.L_158:
        /*004c*/ 	.word	0x00000000
        /*0050*/ 	.short	0x0002
        /*0052*/ 	.short	0x0010
        /*0054*/ 	.byte	0x00, 0xf5, 0x21, 0x00


	//----- nvinfo : EIATTR_KPARAM_INFO
	.align		4
.L_159:
        /*0058*/ 	.byte	0x04, 0x17
        /*005a*/ 	.short	(.L_161 - .L_160)
.L_160:
        /*005c*/ 	.word	0x00000000
        /*0060*/ 	.short	0x0001
        /*0062*/ 	.short	0x0008
        /*0064*/ 	.byte	0x00, 0xf5, 0x21, 0x00


	//----- nvinfo : EIATTR_KPARAM_INFO
	.align		4
.L_161:
        /*0068*/ 	.byte	0x04, 0x17
        /*006a*/ 	.short	(.L_163 - .L_162)
.L_162:
        /*006c*/ 	.word	0x00000000
        /*0070*/ 	.short	0x0000
        /*0072*/ 	.short	0x0000
        /*0074*/ 	.byte	0x00, 0xf5, 0x21, 0x00


	//----- nvinfo : EIATTR_SPARSE_MMA_MASK
	.align		4
.L_163:
        /*0078*/ 	.byte	0x03, 0x50
        /*007a*/ 	.short	0x0000


	//----- nvinfo : EIATTR_MAXREG_COUNT
	.align		4
        /*007c*/ 	.byte	0x03, 0x1b
        /*007e*/ 	.short	0x00ff


	//----- nvinfo : EIATTR_NUM_BARRIERS
	.align		4
        /*0080*/ 	.byte	0x02, 0x4c
        /*0082*/ 	.byte	0x01
	.zero		1


	//----- nvinfo : EIATTR_MERCURY_ISA_VERSION
	.align		4
        /*0084*/ 	.byte	0x03, 0x5f
        /*0086*/ 	.short	0x0101


	//----- nvinfo : EIATTR_VRC_CTA_INIT_COUNT
	.align		4
        /*0088*/ 	.byte	0x02, 0x4a
	.zero		1
	.zero		1


	//----- nvinfo : EIATTR_EXIT_INSTR_OFFSETS
	.align		4
        /*008c*/ 	.byte	0x04, 0x1c
        /*008e*/ 	.short	(.L_165 - .L_164)


	//   ....[0]....
.L_164:
        /*0090*/ 	.word	0x00000120


	//   ....[1]....
        /*0094*/ 	.word	0x000004a0


	//----- nvinfo : EIATTR_CRS_STACK_SIZE
	.align		4
.L_165:
        /*0098*/ 	.byte	0x04, 0x1e
        /*009a*/ 	.short	(.L_167 - .L_166)
.L_166:
        /*009c*/ 	.word	0x00000000


	//----- nvinfo : EIATTR_CBANK_PARAM_SIZE
	.align		4
.L_167:
        /*00a0*/ 	.byte	0x03, 0x19
        /*00a2*/ 	.short	0x002c


	//----- nvinfo : EIATTR_PARAM_CBANK
	.align		4
        /*00a4*/ 	.byte	0x04, 0x0a
        /*00a6*/ 	.short	(.L_169 - .L_168)
	.align		4
.L_168:
        /*00a8*/ 	.word	index@(.nv.constant0._Z21solvePoissonShared_3dPKfS0_S0_P6float2iii)
        /*00ac*/ 	.short	0x0380
        /*00ae*/ 	.short	0x002c


	//----- nvinfo : EIATTR_SW_WAR
	.align		4
.L_169:
        /*00b0*/ 	.byte	0x04, 0x36
        /*00b2*/ 	.short	(.L_171 - .L_170)
.L_170:
        /*00b4*/ 	.word	0x00000008
.L_171:


//--------------------- .nv.info._Z18solvePoissonSharedPKfS0_P6float2ii --------------------------
	.section	.nv.info._Z18solvePoissonSharedPKfS0_P6float2ii,"",@"SHT_CUDA_INFO"
	.sectionflags	@""
	.align	4


	//----- nvinfo : EIATTR_CUDA_API_VERSION
	.align		4
        /*0000*/ 	.byte	0x04, 0x37
        /*0002*/ 	.short	(.L_173 - .L_172)
.L_172:
        /*0004*/ 	.word	0x00000082


	//----- nvinfo : EIATTR_KPARAM_INFO
	.align		4
.L_173:
        /*0008*/ 	.byte	0x04, 0x17
        /*000a*/ 	.short	(.L_175 - .L_174)
.L_174:
        /*000c*/ 	.word	0x00000000
        /*0010*/ 	.short	0x0004
        /*0012*/ 	.short	0x001c
        /*0014*/ 	.byte	0x00, 0xf0, 0x11, 0x00


	//----- nvinfo : EIATTR_KPARAM_INFO
	.align		4
.L_175:
        /*0018*/ 	.byte	0x04, 0x17
        /*001a*/ 	.short	(.L_177 - .L_176)
.L_176:
        /*001c*/ 	.word	0x00000000
        /*0020*/ 	.short	0x0003
        /*0022*/ 	.short	0x0018
        /*0024*/ 	.byte	0x00, 0xf0, 0x11, 0x00


	//----- nvinfo : EIATTR_KPARAM_INFO
	.align		4
.L_177:
        /*0028*/ 	.byte	0x04, 0x17
        /*002a*/ 	.short	(.L_179 - .L_178)
.L_178:
        /*002c*/ 	.word	0x00000000
        /*0030*/ 	.short	0x0002
        /*0032*/ 	.short	0x0010
        /*0034*/ 	.byte	0x00, 0xf5, 0x21, 0x00


	//----- nvinfo : EIATTR_KPARAM_INFO
	.align		4
.L_179:
        /*0038*/ 	.byte	0x04, 0x17
        /*003a*/ 	.short	(.L_181 - .L_180)
.L_180:
        /*003c*/ 	.word	0x00000000
        /*0040*/ 	.short	0x0001
        /*0042*/ 	.short	0x0008
        /*0044*/ 	.byte	0x00, 0xf5, 0x21, 0x00


	//----- nvinfo : EIATTR_KPARAM_INFO
	.align		4
.L_181:
        /*0048*/ 	.byte	0x04, 0x17
        /*004a*/ 	.short	(.L_183 - .L_182)
.L_182:
        /*004c*/ 	.word	0x00000000
        /*0050*/ 	.short	0x0000
        /*0052*/ 	.short	0x0000
        /*0054*/ 	.byte	0x00, 0xf5, 0x21, 0x00


	//----- nvinfo : EIATTR_SPARSE_MMA_MASK
	.align		4
.L_183:
        /*0058*/ 	.byte	0x03, 0x50
        /*005a*/ 	.short	0x0000


	//----- nvinfo : EIATTR_MAXREG_COUNT
	.align		4
        /*005c*/ 	.byte	0x03, 0x1b
        /*005e*/ 	.short	0x00ff


	//----- nvinfo : EIATTR_NUM_BARRIERS
	.align		4
        /*0060*/ 	.byte	0x02, 0x4c
        /*0062*/ 	.byte	0x01
	.zero		1


	//----- nvinfo : EIATTR_MERCURY_ISA_VERSION
	.align		4
        /*0064*/ 	.byte	0x03, 0x5f
        /*0066*/ 	.short	0x0101


	//----- nvinfo : EIATTR_VRC_CTA_INIT_COUNT
	.align		4
        /*0068*/ 	.byte	0x02, 0x4a
	.zero		1
	.zero		1


	//----- nvinfo : EIATTR_EXIT_INSTR_OFFSETS
	.align		4
        /*006c*/ 	.byte	0x04, 0x1c
        /*006e*/ 	.short	(.L_185 - .L_184)


	//   ....[0]....
.L_184:
        /*0070*/ 	.word	0x000000c0


	//   ....[1]....
        /*0074*/ 	.word	0x000003b0


	//----- nvinfo : EIATTR_CRS_STACK_SIZE
	.align		4
.L_185:
        /*0078*/ 	.byte	0x04, 0x1e
        /*007a*/ 	.short	(.L_187 - .L_186)
.L_186:
        /*007c*/ 	.word	0x00000000


	//----- nvinfo : EIATTR_CBANK_PARAM_SIZE
	.align		4
.L_187:
        /*0080*/ 	.byte	0x03, 0x19
        /*0082*/ 	.short	0x0020


	//----- nvinfo : EIATTR_PARAM_CBANK
	.align		4
        /*0084*/ 	.byte	0x04, 0x0a
        /*0086*/ 	.short	(.L_189 - .L_188)
	.align		4
.L_188:
        /*0088*/ 	.word	index@(.nv.constant0._Z18solvePoissonSharedPKfS0_P6float2ii)
        /*008c*/ 	.short	0x0380
        /*008e*/ 	.short	0x0020


	//----- nvinfo : EIATTR_SW_WAR
	.align		4
.L_189:
        /*0090*/ 	.byte	0x04, 0x36
        /*0092*/ 	.short	(.L_191 - .L_190)
.L_190:
        /*0094*/ 	.word	0x00000008
.L_191:


//--------------------- .nv.info._Z15solvePoisson_3dPKfS0_S0_P6float2iii --------------------------
	.section	.nv.info._Z15solvePoisson_3dPKfS0_S0_P6float2iii,"",@"SHT_CUDA_INFO"
	.sectionflags	@""
	.align	4


	//----- nvinfo : EIATTR_CUDA_API_VERSION
	.align		4
        /*0000*/ 	.byte	0x04, 0x37
        /*0002*/ 	.short	(.L_193 - .L_192)
.L_192:
        /*0004*/ 	.word	0x00000082


	//----- nvinfo : EIATTR_KPARAM_INFO
	.align		4
.L_193:
        /*0008*/ 	.byte	0x04, 0x17
        /*000a*/ 	.short	(.L_195 - .L_194)
.L_194:
        /*000c*/ 	.word	0x00000000
        /*0010*/ 	.short	0x0006
        /*0012*/ 	.short	0x0028
        /*0014*/ 	.byte	0x00, 0xf0, 0x11, 0x00


	//----- nvinfo : EIATTR_KPARAM_INFO
	.align		4
.L_195:
        /*0018*/ 	.byte	0x04, 0x17
        /*001a*/ 	.short	(.L_197 - .L_196)
.L_196:
        /*001c*/ 	.word	0x00000000
        /*0020*/ 	.short	0x0005
        /*0022*/ 	.short	0x0024
        /*0024*/ 	.byte	0x00, 0xf0, 0x11, 0x00


	//----- nvinfo : EIATTR_KPARAM_INFO
	.align		4
.L_197:
        /*0028*/ 	.byte	0x04, 0x17
        /*002a*/ 	.short	(.L_199 - .L_198)
.L_198:
        /*002c*/ 	.word	0x00000000
        /*0030*/ 	.short	0x0004
        /*0032*/ 	.short	0x0020
        /*0034*/ 	.byte	0x00, 0xf0, 0x11, 0x00


	//----- nvinfo : EIATTR_KPARAM_INFO
	.align		4
.L_199:
        /*0038*/ 	.byte	0x04, 0x17
        /*003a*/ 	.short	(.L_201 - .L_200)
.L_200:
        /*003c*/ 	.word	0x00000000
        /*0040*/ 	.short	0x0003
        /*0042*/ 	.short	0x0018
        /*0044*/ 	.byte	0x00, 0xf5, 0x21, 0x00


	//----- nvinfo : EIATTR_KPARAM_INFO
	.align		4
.L_201:
        /*0048*/ 	.byte	0x04, 0x17
        /*004a*/ 	.short	(.L_203 - .L_202)
.L_202:
        /*004c*/ 	.word	0x00000000
        /*0050*/ 	.short	0x0002
        /*0052*/ 	.short	0x0010
        /*0054*/ 	.byte	0x00, 0xf5, 0x21, 0x00


	//----- nvinfo : EIATTR_KPARAM_INFO
	.align		4
.L_203:
        /*0058*/ 	.byte	0x04, 0x17
        /*005a*/ 	.short	(.L_205 - .L_204)
.L_204:
        /*005c*/ 	.word	0x00000000
        /*0060*/ 	.short	0x0001
        /*0062*/ 	.short	0x0008
        /*0064*/ 	.byte	0x00, 0xf5, 0x21, 0x00


	//----- nvinfo : EIATTR_KPARAM_INFO
	.align		4
.L_205:
        /*0068*/ 	.byte	0x04, 0x17
        /*006a*/ 	.short	(.L_207 - .L_206)
.L_206:
        /*006c*/ 	.word	0x00000000
        /*0070*/ 	.short	0x0000
        /*0072*/ 	.short	0x0000
        /*0074*/ 	.byte	0x00, 0xf5, 0x21, 0x00


	//----- nvinfo : EIATTR_SPARSE_MMA_MASK
	.align		4
.L_207:
        /*0078*/ 	.byte	0x03, 0x50
        /*007a*/ 	.short	0x0000


	//----- nvinfo : EIATTR_MAXREG_COUNT
	.align		4
        /*007c*/ 	.byte	0x03, 0x1b
        /*007e*/ 	.short	0x00ff


	//----- nvinfo : EIATTR_MERCURY_ISA_VERSION
	.align		4
        /*0080*/ 	.byte	0x03, 0x5f
        /*0082*/ 	.short	0x0101


	//----- nvinfo : EIATTR_VRC_CTA_INIT_COUNT
	.align		4
        /*0084*/ 	.byte	0x02, 0x4a
	.zero		1
	.zero		1


	//----- nvinfo : EIATTR_EXIT_INSTR_OFFSETS
	.align		4
        /*0088*/ 	.byte	0x04, 0x1c
        /*008a*/ 	.short	(.L_209 - .L_208)


	//   ....[0]....
.L_208:
        /*008c*/ 	.word	0x00000120


	//   ....[1]....
        /*0090*/ 	.word	0x000003d0


	//----- nvinfo : EIATTR_CRS_STACK_SIZE
	.align		4
.L_209:
        /*0094*/ 	.byte	0x04, 0x1e
        /*0096*/ 	.short	(.L_211 - .L_210)
.L_210:
        /*0098*/ 	.word	0x00000000


	//----- nvinfo : EIATTR_CBANK_PARAM_SIZE
	.align		4
.L_211:
        /*009c*/ 	.byte	0x03, 0x19
        /*009e*/ 	.short	0x002c


	//----- nvinfo : EIATTR_PARAM_CBANK
	.align		4
        /*00a0*/ 	.byte	0x04, 0x0a
        /*00a2*/ 	.short	(.L_213 - .L_212)
	.align		4
.L_212:
        /*00a4*/ 	.word	index@(.nv.constant0._Z15solvePoisson_3dPKfS0_S0_P6float2iii)
        /*00a8*/ 	.short	0x0380
        /*00aa*/ 	.short	0x002c


	//----- nvinfo : EIATTR_SW_WAR
	.align		4
.L_213:
        /*00ac*/ 	.byte	0x04, 0x36
        /*00ae*/ 	.short	(.L_215 - .L_214)
.L_214:
        /*00b0*/ 	.word	0x00000008
.L_215:


//--------------------- .nv.info._Z12solvePoissonPKfS0_P6float2ii --------------------------
	.section	.nv.info._Z12solvePoissonPKfS0_P6float2ii,"",@"SHT_CUDA_INFO"
	.sectionflags	@""
	.align	4


	//----- nvinfo : EIATTR_CUDA_API_VERSION
	.align		4
        /*0000*/ 	.byte	0x04, 0x37
        /*0002*/ 	.short	(.L_217 - .L_216)
.L_216:
        /*0004*/ 	.word	0x00000082


	//----- nvinfo : EIATTR_KPARAM_INFO
	.align		4
.L_217:
        /*0008*/ 	.byte	0x04, 0x17
        /*000a*/ 	.short	(.L_219 - .L_218)
.L_218:
        /*000c*/ 	.word	0x00000000
        /*0010*/ 	.short	0x0004
        /*0012*/ 	.short	0x001c
        /*0014*/ 	.byte	0x00, 0xf0, 0x11, 0x00


	//----- nvinfo : EIATTR_KPARAM_INFO
	.align		4
.L_219:
        /*0018*/ 	.byte	0x04, 0x17
        /*001a*/ 	.short	(.L_221 - .L_220)
.L_220:
        /*001c*/ 	.word	0x00000000
        /*0020*/ 	.short	0x0003
        /*0022*/ 	.short	0x0018
        /*0024*/ 	.byte	0x00, 0xf0, 0x11, 0x00


	//----- nvinfo : EIATTR_KPARAM_INFO
	.align		4
.L_221:
        /*0028*/ 	.byte	0x04, 0x17
        /*002a*/ 	.short	(.L_223 - .L_222)
.L_222:
        /*002c*/ 	.word	0x00000000
        /*0030*/ 	.short	0x0002
        /*0032*/ 	.short	0x0010
        /*0034*/ 	.byte	0x00, 0xf5, 0x21, 0x00


	//----- nvinfo : EIATTR_KPARAM_INFO
	.align		4
.L_223:
        /*0038*/ 	.byte	0x04, 0x17
        /*003a*/ 	.short	(.L_225 - .L_224)
.L_224:
        /*003c*/ 	.word	0x00000000
        /*0040*/ 	.short	0x0001
        /*0042*/ 	.short	0x0008
        /*0044*/ 	.byte	0x00, 0xf5, 0x21, 0x00


	//----- nvinfo : EIATTR_KPARAM_INFO
	.align		4
.L_225:
        /*0048*/ 	.byte	0x04, 0x17
        /*004a*/ 	.short	(.L_227 - .L_226)
.L_226:
        /*004c*/ 	.word	0x00000000
        /*0050*/ 	.short	0x0000
        /*0052*/ 	.short	0x0000
        /*0054*/ 	.byte	0x00, 0xf5, 0x21, 0x00


	//----- nvinfo : EIATTR_SPARSE_MMA_MASK
	.align		4
.L_227:
        /*0058*/ 	.byte	0x03, 0x50
        /*005a*/ 	.short	0x0000


	//----- nvinfo : EIATTR_MAXREG_COUNT
	.align		4
        /*005c*/ 	.byte	0x03, 0x1b
        /*005e*/ 	.short	0x00ff


	//----- nvinfo : EIATTR_MERCURY_ISA_VERSION
	.align		4
        /*0060*/ 	.byte	0x03, 0x5f
        /*0062*/ 	.short	0x0101


	//----- nvinfo : EIATTR_VRC_CTA_INIT_COUNT
	.align		4
        /*0064*/ 	.byte	0x02, 0x4a
	.zero		1
	.zero		1


	//----- nvinfo : EIATTR_EXIT_INSTR_OFFSETS
	.align		4
        /*0068*/ 	.byte	0x04, 0x1c
        /*006a*/ 	.short	(.L_229 - .L_228)


	//   ....[0]....
.L_228:
        /*006c*/ 	.word	0x000000c0


	//   ....[1]....
        /*0070*/ 	.word	0x000002f0


	//----- nvinfo : EIATTR_CRS_STACK_SIZE
	.align		4
.L_229:
        /*0074*/ 	.byte	0x04, 0x1e
        /*0076*/ 	.short	(.L_231 - .L_230)
.L_230:
        /*0078*/ 	.word	0x00000000


	//----- nvinfo : EIATTR_CBANK_PARAM_SIZE
	.align		4
.L_231:
        /*007c*/ 	.byte	0x03, 0x19
        /*007e*/ 	.short	0x0020


	//----- nvinfo : EIATTR_PARAM_CBANK
	.align		4
        /*0080*/ 	.byte	0x04, 0x0a
        /*0082*/ 	.short	(.L_233 - .L_232)
	.align		4
.L_232:
        /*0084*/ 	.word	index@(.nv.constant0._Z12solvePoissonPKfS0_P6float2ii)
        /*0088*/ 	.short	0x0380
        /*008a*/ 	.short	0x0020


	//----- nvinfo : EIATTR_SW_WAR
	.align		4
.L_233:
        /*008c*/ 	.byte	0x04, 0x36
        /*008e*/ 	.short	(.L_235 - .L_234)
.L_234:
        /*0090*/ 	.word	0x00000008
.L_235:


//--------------------- .nv.info._Z13computeRHS_3DPKfS0_S0_P6float2ffffiii --------------------------
	.section	.nv.info._Z13computeRHS_3DPKfS0_S0_P6float2ffffiii,"",@"SHT_CUDA_INFO"
	.sectionflags	@""
	.align	4


	//----- nvinfo : EIATTR_CUDA_API_VERSION
	.align		4
        /*0000*/ 	.byte	0x04, 0x37
        /*0002*/ 	.short	(.L_237 - .L_236)
.L_236:
        /*0004*/ 	.word	0x00000082


	//----- nvinfo : EIATTR_KPARAM_INFO
	.align		4
.L_237:
        /*0008*/ 	.byte	0x04, 0x17
        /*000a*/ 	.short	(.L_239 - .L_238)
.L_238:
        /*000c*/ 	.word	0x00000000
        /*0010*/ 	.short	0x000a
        /*0012*/ 	.short	0x0038
        /*0014*/ 	.byte	0x00, 0xf0, 0x11, 0x00


	//----- nvinfo : EIATTR_KPARAM_INFO
	.align		4
.L_239:
        /*0018*/ 	.byte	0x04, 0x17
        /*001a*/ 	.short	(.L_241 - .L_240)
.L_240:
        /*001c*/ 	.word	0x00000000
        /*0020*/ 	.short	0x0009
        /*0022*/ 	.short	0x0034
        /*0024*/ 	.byte	0x00, 0xf0, 0x11, 0x00


	//----- nvinfo : EIATTR_KPARAM_INFO
	.align		4
.L_241:
        /*0028*/ 	.byte	0x04, 0x17
        /*002a*/ 	.short	(.L_243 - .L_242)
.L_242:
        /*002c*/ 	.word	0x00000000
        /*0030*/ 	.short	0x0008
        /*0032*/ 	.short	0x0030
        /*0034*/ 	.byte	0x00, 0xf0, 0x11, 0x00


	//----- nvinfo : EIATTR_KPARAM_INFO
	.align		4
.L_243:
        /*0038*/ 	.byte	0x04, 0x17
        /*003a*/ 	.short	(.L_245 - .L_244)
.L_244:
        /*003c*/ 	.word	0x00000000
        /*0040*/ 	.short	0x0007
        /*0042*/ 	.short	0x002c
        /*0044*/ 	.byte	0x00, 0xf0, 0x11, 0x00


	//----- nvinfo : EIATTR_KPARAM_INFO
	.align		4
.L_245:
        /*0048*/ 	.byte	0x04, 0x17
        /*004a*/ 	.short	(.L_247 - .L_246)
.L_246:
        /*004c*/ 	.word	0x00000000
        /*0050*/ 	.short	0x0006
        /*0052*/ 	.short	0x0028
        /*0054*/ 	.byte	0x00, 0xf0, 0x11, 0x00


	//----- nvinfo : EIATTR_KPARAM_INFO
	.align		4
.L_247:
        /*0058*/ 	.byte	0x04, 0x17
        /*005a*/ 	.short	(.L_249 - .L_248)
.L_248:
        /*005c*/ 	.word	0x00000000
        /*0060*/ 	.short	0x0005
        /*0062*/ 	.short	0x0024
        /*0064*/ 	.byte	0x00, 0xf0, 0x11, 0x00


	//----- nvinfo : EIATTR_KPARAM_INFO
	.align		4
.L_249:
        /*0068*/ 	.byte	0x04, 0x17
        /*006a*/ 	.short	(.L_251 - .L_250)
.L_250:
        /*006c*/ 	.word	0x00000000
        /*0070*/ 	.short	0x0004
        /*0072*/ 	.short	0x0020
        /*0074*/ 	.byte	0x00, 0xf0, 0x11, 0x00


	//----- nvinfo : EIATTR_KPARAM_INFO
	.align		4
.L_251:
        /*0078*/ 	.byte	0x04, 0x17
        /*007a*/ 	.short	(.L_253 - .L_252)
.L_252:
        /*007c*/ 	.word	0x00000000
        /*0080*/ 	.short	0x0003
        /*0082*/ 	.short	0x0018
        /*0084*/ 	.byte	0x00, 0xf5, 0x21, 0x00


	//----- nvinfo : EIATTR_KPARAM_INFO
	.align		4
.L_253:
        /*0088*/ 	.byte	0x04, 0x17
        /*008a*/ 	.short	(.L_255 - .L_254)
.L_254:
        /*008c*/ 	.word	0x00000000
        /*0090*/ 	.short	0x0002
        /*0092*/ 	.short	0x0010
        /*0094*/ 	.byte	0x00, 0xf5, 0x21, 0x00


	//----- nvinfo : EIATTR_KPARAM_INFO
	.align		4
.L_255:
        /*0098*/ 	.byte	0x04, 0x17
        /*009a*/ 	.short	(.L_257 - .L_256)
.L_256:
        /*009c*/ 	.word	0x00000000
        /*00a0*/ 	.short	0x0001
        /*00a2*/ 	.short	0x0008
        /*00a4*/ 	.byte	0x00, 0xf5, 0x21, 0x00


	//----- nvinfo : EIATTR_KPARAM_INFO
	.align		4
.L_257:
        /*00a8*/ 	.byte	0x04, 0x17
        /*00aa*/ 	.short	(.L_259 - .L_258)
.L_258:
        /*00ac*/ 	.word	0x00000000
        /*00b0*/ 	.short	0x0000
        /*00b2*/ 	.short	0x0000
        /*00b4*/ 	.byte	0x00, 0xf5, 0x21, 0x00


	//----- nvinfo : EIATTR_SPARSE_MMA_MASK
	.align		4
.L_259:
        /*00b8*/ 	.byte	0x03, 0x50
        /*00ba*/ 	.short	0x0000


	//----- nvinfo : EIATTR_MAXREG_COUNT
	.align		4
        /*00bc*/ 	.byte	0x03, 0x1b
        /*00be*/ 	.short	0x00ff


	//----- nvinfo : EIATTR_MERCURY_ISA_VERSION
	.align		4
        /*00c0*/ 	.byte	0x03, 0x5f
        /*00c2*/ 	.short	0x0101


	//----- nvinfo : EIATTR_VRC_CTA_INIT_COUNT
	.align		4
        /*00c4*/ 	.byte	0x02, 0x4a
	.zero		1
	.zero		1


	//----- nvinfo : EIATTR_EXIT_INSTR_OFFSETS
	.align		4
        /*00c8*/ 	.byte	0x04, 0x1c
        /*00ca*/ 	.short	(.L_261 - .L_260)


	//   ....[0]....
.L_260:
        /*00cc*/ 	.word	0x00000120


	//   ....[1]....
        /*00d0*/ 	.word	0x00000570


	//----- nvinfo : EIATTR_CRS_STACK_SIZE
	.align		4
.L_261:
        /*00d4*/ 	.byte	0x04, 0x1e
        /*00d6*/ 	.short	(.L_263 - .L_262)
.L_262:
        /*00d8*/ 	.word	0x00000000


	//----- nvinfo : EIATTR_CBANK_PARAM_SIZE
	.align		4
.L_263:
        /*00dc*/ 	.byte	0x03, 0x19
        /*00de*/ 	.short	0x003c


	//----- nvinfo : EIATTR_PARAM_CBANK
	.align		4
        /*00e0*/ 	.byte	0x04, 0x0a
        /*00e2*/ 	.short	(.L_265 - .L_264)
	.align		4
.L_264:
        /*00e4*/ 	.word	index@(.nv.constant0._Z13computeRHS_3DPKfS0_S0_P6float2ffffiii)
        /*00e8*/ 	.short	0x0380
        /*00ea*/ 	.short	0x003c


	//----- nvinfo : EIATTR_SW_WAR
	.align		4
.L_265:
        /*00ec*/ 	.byte	0x04, 0x36
        /*00ee*/ 	.short	(.L_267 - .L_266)
.L_266:
        /*00f0*/ 	.word	0x00000008
.L_267:


//--------------------- .nv.info._Z10computeRHSPKfS0_P6float2fffii --------------------------
	.section	.nv.info._Z10computeRHSPKfS0_P6float2fffii,"",@"SHT_CUDA_INFO"
	.sectionflags	@""
	.align	4


	//----- nvinfo : EIATTR_CUDA_API_VERSION
	.align		4
        /*0000*/ 	.byte	0x04, 0x37
        /*0002*/ 	.short	(.L_269 - .L_268)
.L_268:
        /*0004*/ 	.word	0x00000082


	//----- nvinfo : EIATTR_KPARAM_INFO
	.align		4
.L_269:
        /*0008*/ 	.byte	0x04, 0x17
        /*000a*/ 	.short	(.L_271 - .L_270)
.L_270:
        /*000c*/ 	.word	0x00000000
        /*0010*/ 	.short	0x0007
        /*0012*/ 	.short	0x0028
        /*0014*/ 	.byte	0x00, 0xf0, 0x11, 0x00


	//----- nvinfo : EIATTR_KPARAM_INFO
	.align		4
.L_271:
        /*0018*/ 	.byte	0x04, 0x17
        /*001a*/ 	.short	(.L_273 - .L_272)
.L_272:
        /*001c*/ 	.word	0x00000000
        /*0020*/ 	.short	0x0006
        /*0022*/ 	.short	0x0024
        /*0024*/ 	.byte	0x00, 0xf0, 0x11, 0x00


	//----- nvinfo : EIATTR_KPARAM_INFO
	.align		4
.L_273:
        /*0028*/ 	.byte	0x04, 0x17
        /*002a*/ 	.short	(.L_275 - .L_274)
.L_274:
        /*002c*/ 	.word	0x00000000
        /*0030*/ 	.short	0x0005
        /*0032*/ 	.short	0x0020
        /*0034*/ 	.byte	0x00, 0xf0, 0x11, 0x00


	//----- nvinfo : EIATTR_KPARAM_INFO
	.align		4
.L_275:
        /*0038*/ 	.byte	0x04, 0x17
        /*003a*/ 	.short	(.L_277 - .L_276)
.L_276:
        /*003c*/ 	.word	0x00000000
        /*0040*/ 	.short	0x0004
        /*0042*/ 	.short	0x001c
        /*0044*/ 	.byte	0x00, 0xf0, 0x11, 0x00


	//----- nvinfo : EIATTR_KPARAM_INFO
	.align		4
.L_277:
        /*0048*/ 	.byte	0x04, 0x17
        /*004a*/ 	.short	(.L_279 - .L_278)
.L_278:
        /*004c*/ 	.word	0x00000000
        /*0050*/ 	.short	0x0003
        /*0052*/ 	.short	0x0018
        /*0054*/ 	.byte	0x00, 0xf0, 0x11, 0x00


	//----- nvinfo : EIATTR_KPARAM_INFO
	.align		4
.L_279:
        /*0058*/ 	.byte	0x04, 0x17
        /*005a*/ 	.short	(.L_281 - .L_280)
.L_280:
        /*005c*/ 	.word	0x00000000
        /*0060*/ 	.short	0x0002
        /*0062*/ 	.short	0x0010
        /*0064*/ 	.byte	0x00, 0xf5, 0x21, 0x00


	//----- nvinfo : EIATTR_KPARAM_INFO
	.align		4
.L_281:
        /*0068*/ 	.byte	0x04, 0x17
        /*006a*/ 	.short	(.L_283 - .L_282)
.L_282:
        /*006c*/ 	.word	0x00000000
        /*0070*/ 	.short	0x0001
        /*0072*/ 	.short	0x0008
        /*0074*/ 	.byte	0x00, 0xf5, 0x21, 0x00


	//----- nvinfo : EIATTR_KPARAM_INFO
	.align		4
.L_283:
        /*0078*/ 	.byte	0x04, 0x17
        /*007a*/ 	.short	(.L_285 - .L_284)
.L_284:
        /*007c*/ 	.word	0x00000000
        /*0080*/ 	.short	0x0000
        /*0082*/ 	.short	0x0000
        /*0084*/ 	.byte	0x00, 0xf5, 0x21, 0x00


	//----- nvinfo : EIATTR_SPARSE_MMA_MASK
	.align		4
.L_285:
        /*0088*/ 	.byte	0x03, 0x50
        /*008a*/ 	.short	0x0000


	//----- nvinfo : EIATTR_MAXREG_COUNT
	.align		4
        /*008c*/ 	.byte	0x03, 0x1b
        /*008e*/ 	.short	0x00ff


	//----- nvinfo : EIATTR_MERCURY_ISA_VERSION
	.align		4
        /*0090*/ 	.byte	0x03, 0x5f
        /*0092*/ 	.short	0x0101


	//----- nvinfo : EIATTR_VRC_CTA_INIT_COUNT
	.align		4
        /*0094*/ 	.byte	0x02, 0x4a
	.zero		1
	.zero		1


	//----- nvinfo : EIATTR_EXIT_INSTR_OFFSETS
	.align		4
        /*0098*/ 	.byte	0x04, 0x1c
        /*009a*/ 	.short	(.L_287 - .L_286)


	//   ....[0]....
.L_286:
        /*009c*/ 	.word	0x000000d0


	//   ....[1]....
        /*00a0*/ 	.word	0x000004b0


	//----- nvinfo : EIATTR_CRS_STACK_SIZE
	.align		4
.L_287:
        /*00a4*/ 	.byte	0x04, 0x1e
        /*00a6*/ 	.short	(.L_289 - .L_288)
.L_288:
        /*00a8*/ 	.word	0x00000000


	//----- nvinfo : EIATTR_CBANK_PARAM_SIZE
	.align		4
.L_289:
        /*00ac*/ 	.byte	0x03, 0x19
        /*00ae*/ 	.short	0x002c


	//----- nvinfo : EIATTR_PARAM_CBANK
	.align		4
        /*00b0*/ 	.byte	0x04, 0x0a
        /*00b2*/ 	.short	(.L_291 - .L_290)
	.align		4
.L_290:
        /*00b4*/ 	.word	index@(.nv.constant0._Z10computeRHSPKfS0_P6float2fffii)
        /*00b8*/ 	.short	0x0380
        /*00ba*/ 	.short	0x002c


	//----- nvinfo : EIATTR_SW_WAR
	.align		4
.L_291:
        /*00bc*/ 	.byte	0x04, 0x36
        /*00be*/ 	.short	(.L_293 - .L_292)
.L_292:
        /*00c0*/ 	.word	0x00000008
.L_293:


//--------------------- .nv.callgraph             --------------------------
	.section	.nv.callgraph,"",@"SHT_CUDA_CALLGRAPH"
	.align	4
	.sectionentsize	8
	.align		4
        /*0000*/ 	.word	0x00000000
	.align		4
        /*0004*/ 	.word	0xffffffff
	.align		4
        /*0008*/ 	.word	0x00000000
	.align		4
        /*000c*/ 	.word	0xfffffffe
	.align		4
        /*0010*/ 	.word	0x00000000
	.align		4
        /*0014*/ 	.word	0xfffffffd
	.align		4
        /*0018*/ 	.word	0x00000000
	.align		4
        /*001c*/ 	.word	0xfffffffc


//--------------------- .text._Z30complex2RealScaledOptimized_3dP6float2Pfiiif --------------------------
	.section	.text._Z30complex2RealScaledOptimized_3dP6float2Pfiiif,"ax",@progbits
	.align	128
        .global         _Z30complex2RealScaledOptimized_3dP6float2Pfiiif
        .type           _Z30complex2RealScaledOptimized_3dP6float2Pfiiif,@function
        .size           _Z30complex2RealScaledOptimized_3dP6float2Pfiiif,(.L_x_102 - _Z30complex2RealScaledOptimized_3dP6float2Pfiiif)
        .other          _Z30complex2RealScaledOptimized_3dP6float2Pfiiif,@"STO_CUDA_ENTRY STV_DEFAULT"
_Z30complex2RealScaledOptimized_3dP6float2Pfiiif:
.text._Z30complex2RealScaledOptimized_3dP6float2Pfiiif:
[----:B------:R-:W-:Y:S01]  /*0000*/  LDC R1, c[0x0][0x37c] ;  /* 0x0000df00ff017b82 */ /* 0x000fe20000000800 */
[----:B------:R-:W0:Y:S07]  /*0010*/  S2R R6, SR_TID.Y ;  /* 0x0000000000067919 */ /* 0x000e2e0000002200 */
[----:B------:R-:W1:Y:S01]  /*0020*/  LDC R3, c[0x0][0x360] ;  /* 0x0000d800ff037b82 */ /* 0x000e620000000800 */
[----:B------:R-:W2:Y:S01]  /*0030*/  LDCU.64 UR8, c[0x0][0x390] ;  /* 0x00007200ff0877ac */ /* 0x000ea20008000a00 */
[----:B------:R-:W1:Y:S01]  /*0040*/  S2R R2, SR_TID.X ;  /* 0x0000000000027919 */ /* 0x000e620000002100 */
[----:B------:R-:W3:Y:S01]  /*0050*/  LDCU UR7, c[0x0][0x398] ;  /* 0x00007300ff0777ac */ /* 0x000ee20008000800 */
[----:B------:R-:W4:Y:S04]  /*0060*/  S2R R7, SR_TID.Z ;  /* 0x0000000000077919 */ /* 0x000f280000002300 */
[----:B------:R-:W0:Y:S08]  /*0070*/  S2UR UR5, SR_CTAID.Y ;  /* 0x00000000000579c3 */ /* 0x000e300000002600 */
[----:B------:R-:W0:Y:S08]  /*0080*/  LDC R5, c[0x0][0x364] ;  /* 0x0000d900ff057b82 */ /* 0x000e300000000800 */
[----:B------:R-:W1:Y:S08]  /*0090*/  S2UR UR4, SR_CTAID.X ;  /* 0x00000000000479c3 */ /* 0x000e700000002500 */
[----:B------:R-:W4:Y:S08]  /*00a0*/  S2UR UR6, SR_CTAID.Z ;  /* 0x00000000000679c3 */ /* 0x000f300000002700 */
[----:B------:R-:W4:Y:S01]  /*00b0*/  LDC R4, c[0x0][0x368] ;  /* 0x0000da00ff047b82 */ /* 0x000f220000000800 */
[----:B0-----:R-:W-:-:S05]  /*00c0*/  IMAD R6, R5, UR5, R6 ;  /* 0x0000000505067c24 */ /* 0x001fca000f8e0206 */
[----:B--2---:R-:W-:Y:S01]  /*00d0*/  ISETP.GE.AND P0, PT, R6, UR9, PT ;  /* 0x0000000906007c0c */ /* 0x004fe2000bf06270 */
[----:B-1----:R-:W-:-:S05]  /*00e0*/  IMAD R0, R3, UR4, R2 ;  /* 0x0000000403007c24 */ /* 0x002fca000f8e0202 */
[----:B------:R-:W-:Y:S01]  /*00f0*/  ISETP.GE.OR P0, PT, R0, UR8, P0 ;  /* 0x0000000800007c0c */ /* 0x000fe20008706670 */
[----:B----4-:R-:W-:-:S05]  /*0100*/  IMAD R7, R4, UR6, R7 ;  /* 0x0000000604077c24 */ /* 0x010fca000f8e0207 */
[----:B---3--:R-:W-:-:S13]  /*0110*/  ISETP.GE.OR P0, PT, R7, UR7, P0 ;  /* 0x0000000707007c0c */ /* 0x008fda0008706670 */
[----:B------:R-:W-:Y:S05]  /*0120*/  @P0 EXIT ;  /* 0x000000000000094d */ /* 0x000fea0003800000 */
[----:B------:R-:W0:Y:S01]  /*0130*/  S2UR UR5, SR_CgaCtaId ;  /* 0x00000000000579c3 */ /* 0x000e220000008800 */
[----:B------:R-:W-:Y:S01]  /*0140*/  ISETP.NE.AND P0, PT, R2, RZ, PT ;  /* 0x000000ff0200720c */ /* 0x000fe20003f05270 */
[----:B------:R-:W-:Y:S01]  /*0150*/  UMOV UR4, 0x400 ;  /* 0x0000040000047882 */ /* 0x000fe20000000000 */
[----:B------:R-:W1:Y:S01]  /*0160*/  LDCU.64 UR6, c[0x0][0x358] ;  /* 0x00006b00ff0677ac */ /* 0x000e620008000a00 */
[----:B------:R-:W-:-:S04]  /*0170*/  IMAD R7, R7, UR9, R6 ;  /* 0x0000000907077c24 */ /* 0x000fc8000f8e0206 */
[----:B------:R-:W2:Y:S01]  /*0180*/  LDC.64 R4, c[0x0][0x380] ;  /* 0x0000e000ff047b82 */ /* 0x000ea20000000a00 */
[----:B------:R-:W-:-:S07]  /*0190*/  IMAD R9, R7, UR8, R0 ;  /* 0x0000000807097c24 */ /* 0x000fce000f8e0200 */
[----:B------:R-:W3:Y:S01]  /*01a0*/  @!P0 LDC.64 R2, c[0x0][0x380] ;  /* 0x0000e000ff028b82 */ /* 0x000ee20000000a00 */
[----:B0-----:R-:W-:-:S07]  /*01b0*/  ULEA UR4, UR5, UR4, 0x18 ;  /* 0x0000000405047291 */ /* 0x001fce000f8ec0ff */
[----:B------:R-:W0:Y:S01]  /*01c0*/  LDC.64 R6, c[0x0][0x388] ;  /* 0x0000e200ff067b82 */ /* 0x000e220000000a00 */
[----:B------:R-:W4:Y:S01]  /*01d0*/  LDCU UR5, c[0x0][0x39c] ;  /* 0x00007380ff0577ac */ /* 0x000f220008000800 */
[C---:B--2---:R-:W-:Y:S01]  /*01e0*/  IMAD.WIDE R4, R9.reuse, 0x8, R4 ;  /* 0x0000000809047825 */ /* 0x044fe200078e0204 */
[----:B------:R-:W2:Y:S05]  /*01f0*/  @P0 LDS R8, [UR4] ;  /* 0x00000004ff080984 */ /* 0x000eaa0008000800 */
[----:B-1----:R-:W2:Y:S04]  /*0200*/  LDG.E.CONSTANT R5, desc[UR6][R4.64] ;  /* 0x0000000604057981 */ /* 0x002ea8000c1e9900 */
[----:B---3--:R-:W2:Y:S01]  /*0210*/  @!P0 LDG.E.CONSTANT R8, desc[UR6][R2.64] ;  /* 0x0000000602088981 */ /* 0x008ea2000c1e9900 */
[----:B0-----:R-:W-:-:S04]  /*0220*/  IMAD.WIDE R6, R9, 0x4, R6 ;  /* 0x0000000409067825 */ /* 0x001fc800078e0206 */
[----:B--2---:R-:W-:-:S04]  /*0230*/  FADD R0, R5, -R8 ;  /* 0x8000000805007221 */ /* 0x004fc80000000000 */
[----:B----4-:R-:W-:Y:S01]  /*0240*/  FMUL R9, R0, UR5 ;  /* 0x0000000500097c20 */ /* 0x010fe20008400000 */
[----:B------:R-:W-:Y:S04]  /*0250*/  @!P0 STS [UR4], R8 ;  /* 0x00000008ff008988 */ /* 0x000fe80008000804 */
[----:B------:R-:W-:Y:S01]  /*0260*/  STG.E desc[UR6][R6.64], R9 ;  /* 0x0000000906007986 */ /* 0x000fe2000c101906 */
[----:B------:R-:W-:Y:S05]  /*0270*/  EXIT ;  /* 0x000000000000794d */ /* 0x000fea0003800000 */
.L_x_0:
[----:B------:R-:W-:-:S00]  /*0280*/  BRA `(.L_x_0) ;  /* 0xfffffffc00fc7947 */ /* 0x000fc0000383ffff */
[----:B------:R-:W-:-:S00]  /*0290*/  NOP ;  /* 0x0000000000007918 */ /* 0x000fc00000000000 */
        /* <DEDUP_REMOVED lines=14> */
.L_x_102:


//--------------------- .text._Z27complex2RealScaledOptimizedP6float2Pfiif --------------------------
	.section	.text._Z27complex2RealScaledOptimizedP6float2Pfiif,"ax",@progbits
	.align	128
        .global         _Z27complex2RealScaledOptimizedP6float2Pfiif
        .type           _Z27complex2RealScaledOptimizedP6float2Pfiif,@function
        .size           _Z27complex2RealScaledOptimizedP6float2Pfiif,(.L_x_103 - _Z27complex2RealScaledOptimizedP6float2Pfiif)
        .other          _Z27complex2RealScaledOptimizedP6float2Pfiif,@"STO_CUDA_ENTRY STV_DEFAULT"
_Z27complex2RealScaledOptimizedP6float2Pfiif:
.text._Z27complex2RealScaledOptimizedP6float2Pfiif:
[----:B------:R-:W-:Y:S01]  /*0000*/  LDC R1, c[0x0][0x37c] ;  /* 0x0000df00ff017b82 */ /* 0x000fe20000000800 */
[----:B------:R-:W0:Y:S07]  /*0010*/  S2R R7, SR_TID.Y ;  /* 0x0000000000077919 */ /* 0x000e2e0000002200 */
[----:B------:R-:W1:Y:S01]  /*0020*/  LDC R3, c[0x0][0x360] ;  /* 0x0000d800ff037b82 */ /* 0x000e620000000800 */
[----:B------:R-:W2:Y:S01]  /*0030*/  LDCU.64 UR8, c[0x0][0x390] ;  /* 0x00007200ff0877ac */ /* 0x000ea20008000a00 */
[----:B------:R-:W1:Y:S06]  /*0040*/  S2R R2, SR_TID.X ;  /* 0x0000000000027919 */ /* 0x000e6c0000002100 */
[----:B------:R-:W0:Y:S08]  /*0050*/  S2UR UR5, SR_CTAID.Y ;  /* 0x00000000000579c3 */ /* 0x000e300000002600 */
[----:B------:R-:W0:Y:S08]  /*0060*/  LDC R0, c[0x0][0x364] ;  /* 0x0000d900ff007b82 */ /* 0x000e300000000800 */
[----:B------:R-:W1:Y:S01]  /*0070*/  S2UR UR4, SR_CTAID.X ;  /* 0x00000000000479c3 */ /* 0x000e620000002500 */
[----:B0-----:R-:W-:-:S05]  /*0080*/  IMAD R7, R0, UR5, R7 ;  /* 0x0000000500077c24 */ /* 0x001fca000f8e0207 */
[----:B--2---:R-:W-:Y:S01]  /*0090*/  ISETP.GE.AND P0, PT, R7, UR9, PT ;  /* 0x0000000907007c0c */ /* 0x004fe2000bf06270 */
[----:B-1----:R-:W-:-:S05]  /*00a0*/  IMAD R0, R3, UR4, R2 ;  /* 0x0000000403007c24 */ /* 0x002fca000f8e0202 */
[----:B------:R-:W-:-:S13]  /*00b0*/  ISETP.GE.OR P0, PT, R0, UR8, P0 ;  /* 0x0000000800007c0c */ /* 0x000fda0008706670 */
[----:B------:R-:W-:Y:S05]  /*00c0*/  @P0 EXIT ;  /* 0x000000000000094d */ /* 0x000fea0003800000 */
[----:B------:R-:W0:Y:S01]  /*00d0*/  S2UR UR5, SR_CgaCtaId ;  /* 0x00000000000579c3 */ /* 0x000e220000008800 */
[----:B------:R-:W-:Y:S01]  /*00e0*/  ISETP.NE.AND P0, PT, R2, RZ, PT ;  /* 0x000000ff0200720c */ /* 0x000fe20003f05270 */
[----:B------:R-:W-:Y:S01]  /*00f0*/  UMOV UR4, 0x400 ;  /* 0x0000040000047882 */ /* 0x000fe20000000000 */
[----:B------:R-:W1:Y:S01]  /*0100*/  LDCU.64 UR6, c[0x0][0x358] ;  /* 0x00006b00ff0677ac */ /* 0x000e620008000a00 */
[----:B------:R-:W-:-:S04]  /*0110*/  IMAD R9, R7, UR8, R0 ;  /* 0x0000000807097c24 */ /* 0x000fc8000f8e0200 */
[----:B------:R-:W2:Y:S08]  /*0120*/  LDC.64 R4, c[0x0][0x380] ;  /* 0x0000e000ff047b82 */ /* 0x000eb00000000a00 */
        /* <DEDUP_REMOVED lines=9> */
[----:B--2---:R-:W-:Y:S01]  /*01c0*/  FADD R0, R5, -R8 ;  /* 0x8000000805007221 */ /* 0x004fe20000000000 */
[----:B------:R-:W-:Y:S03]  /*01d0*/  @!P0 STS [UR4], R8 ;  /* 0x00000008ff008988 */ /* 0x000fe60008000804 */
[----:B----4-:R-:W-:-:S05]  /*01e0*/  FMUL R9, R0, UR5 ;  /* 0x0000000500097c20 */ /* 0x010fca0008400000 */
[----:B------:R-:W-:Y:S01]  /*01f0*/  STG.E desc[UR6][R6.64], R9 ;  /* 0x0000000906007986 */ /* 0x000fe2000c101906 */
[----:B------:R-:W-:Y:S05]  /*0200*/  EXIT ;  /* 0x000000000000794d */ /* 0x000fea0003800000 */
.L_x_1:
        /* <DEDUP_REMOVED lines=15> */
.L_x_103:


//--------------------- .text._Z21complex2RealScaled_3dP6float2Pfiiif --------------------------
	.section	.text._Z21complex2RealScaled_3dP6float2Pfiiif,"ax",@progbits
	.align	128
        .global         _Z21complex2RealScaled_3dP6float2Pfiiif
        .type           _Z21complex2RealScaled_3dP6float2Pfiiif,@function
        .size           _Z21complex2RealScaled_3dP6float2Pfiiif,(.L_x_104 - _Z21complex2RealScaled_3dP6float2Pfiiif)
        .other          _Z21complex2RealScaled_3dP6float2Pfiiif,@"STO_CUDA_ENTRY STV_DEFAULT"
_Z21complex2RealScaled_3dP6float2Pfiiif:
.text._Z21complex2RealScaled_3dP6float2Pfiiif:
        /* <DEDUP_REMOVED lines=19> */
[----:B------:R-:W0:Y:S01]  /*0130*/  LDC.64 R2, c[0x0][0x380] ;  /* 0x0000e000ff027b82 */ /* 0x000e220000000a00 */
[----:B------:R-:W1:Y:S01]  /*0140*/  LDCU.64 UR4, c[0x0][0x358] ;  /* 0x00006b00ff0477ac */ /* 0x000e620008000a00 */
[----:B------:R-:W-:Y:S01]  /*0150*/  IMAD R7, R7, UR9, R6 ;  /* 0x0000000907077c24 */ /* 0x000fe2000f8e0206 */
[----:B------:R-:W2:Y:S03]  /*0160*/  LDCU UR6, c[0x0][0x39c] ;  /* 0x00007380ff0677ac */ /* 0x000ea60008000800 */
[----:B------:R-:W-:Y:S02]  /*0170*/  IMAD R9, R7, UR8, R0 ;  /* 0x0000000807097c24 */ /* 0x000fe4000f8e0200 */
[----:B------:R-:W3:Y:S08]  /*0180*/  LDC.64 R4, c[0x0][0x380] ;  /* 0x0000e000ff047b82 */ /* 0x000ef00000000a00 */
[----:B------:R-:W4:Y:S01]  /*0190*/  LDC.64 R6, c[0x0][0x388] ;  /* 0x0000e200ff067b82 */ /* 0x000f220000000a00 */
[----:B0-----:R-:W-:-:S06]  /*01a0*/  IMAD.WIDE R2, R9, 0x8, R2 ;  /* 0x0000000809027825 */ /* 0x001fcc00078e0202 */
[----:B-1----:R-:W5:Y:S04]  /*01b0*/  LDG.E.CONSTANT R2, desc[UR4][R2.64] ;  /* 0x0000000402027981 */ /* 0x002f68000c1e9900 */
[----:B---3--:R-:W5:Y:S01]  /*01c0*/  LDG.E.CONSTANT R5, desc[UR4][R4.64] ;  /* 0x0000000404057981 */ /* 0x008f62000c1e9900 */
[----:B----4-:R-:W-:-:S04]  /*01d0*/  IMAD.WIDE R6, R9, 0x4, R6 ;  /* 0x0000000409067825 */ /* 0x010fc800078e0206 */
[----:B-----5:R-:W-:-:S04]  /*01e0*/  FADD R0, R2, -R5 ;  /* 0x8000000502007221 */ /* 0x020fc80000000000 */
[----:B--2---:R-:W-:-:S05]  /*01f0*/  FMUL R9, R0, UR6 ;  /* 0x0000000600097c20 */ /* 0x004fca0008400000 */
[----:B------:R-:W-:Y:S01]  /*0200*/  STG.E desc[UR4][R6.64], R9 ;  /* 0x0000000906007986 */ /* 0x000fe2000c101904 */
[----:B------:R-:W-:Y:S05]  /*0210*/  EXIT ;  /* 0x000000000000794d */ /* 0x000fea0003800000 */
.L_x_2:
        /* <DEDUP_REMOVED lines=14> */
.L_x_104:


//--------------------- .text._Z18complex2RealScaledP6float2Pfiif --------------------------
	.section	.text._Z18complex2RealScaledP6float2Pfiif,"ax",@progbits
	.align	128
        .global         _Z18complex2RealScaledP6float2Pfiif
        .type           _Z18complex2RealScaledP6float2Pfiif,@function
        .size           _Z18complex2RealScaledP6float2Pfiif,(.L_x_105 - _Z18complex2RealScaledP6float2Pfiif)
        .other          _Z18complex2RealScaledP6float2Pfiif,@"STO_CUDA_ENTRY STV_DEFAULT"
_Z18complex2RealScaledP6float2Pfiif:
.text._Z18complex2RealScaledP6float2Pfiif:
        /* <DEDUP_REMOVED lines=13> */
[----:B------:R-:W0:Y:S01]  /*00d0*/  LDC.64 R2, c[0x0][0x380] ;  /* 0x0000e000ff027b82 */ /* 0x000e220000000a00 */
[----:B------:R-:W1:Y:S01]  /*00e0*/  LDCU.64 UR4, c[0x0][0x358] ;  /* 0x00006b00ff0477ac */ /* 0x000e620008000a00 */
[----:B------:R-:W-:Y:S01]  /*00f0*/  IMAD R9, R7, UR6, R0 ;  /* 0x0000000607097c24 */ /* 0x000fe2000f8e0200 */
[----:B------:R-:W2:Y:S05]  /*0100*/  LDCU UR7, c[0x0][0x398] ;  /* 0x00007300ff0777ac */ /* 0x000eaa0008000800 */
        /* <DEDUP_REMOVED lines=10> */
.L_x_3:
        /* <DEDUP_REMOVED lines=13> */
.L_x_105:


//--------------------- .text._Z21solvePoissonShared_3dPKfS0_S0_P6float2iii --------------------------
	.section	.text._Z21solvePoissonShared_3dPKfS0_S0_P6float2iii,"ax",@progbits
	.align	128
        .global         _Z21solvePoissonShared_3dPKfS0_S0_P6float2iii
        .type           _Z21solvePoissonShared_3dPKfS0_S0_P6float2iii,@function
        .size           _Z21solvePoissonShared_3dPKfS0_S0_P6float2iii,(.L_x_96 - _Z21solvePoissonShared_3dPKfS0_S0_P6float2iii)
        .other          _Z21solvePoissonShared_3dPKfS0_S0_P6float2iii,@"STO_CUDA_ENTRY STV_DEFAULT"
_Z21solvePoissonShared_3dPKfS0_S0_P6float2iii:
.text._Z21solvePoissonShared_3dPKfS0_S0_P6float2iii:
        /* <DEDUP_REMOVED lines=20> */
[----:B------:R-:W1:Y:S07]  /*0140*/  LDCU.64 UR8, c[0x0][0x358] ;  /* 0x00006b00ff0877ac */ /* 0x000e6e0008000a00 */
[----:B------:R-:W2:Y:S08]  /*0150*/  LDC.64 R8, c[0x0][0x388] ;  /* 0x0000e200ff087b82 */ /* 0x000eb00000000a00 */
[----:B------:R-:W3:Y:S01]  /*0160*/  LDC.64 R10, c[0x0][0x390] ;  /* 0x0000e400ff0a7b82 */ /* 0x000ee20000000a00 */
[----:B0-----:R-:W-:-:S06]  /*0170*/  IMAD.WIDE R6, R3, 0x4, R6 ;  /* 0x0000000403067825 */ /* 0x001fcc00078e0206 */
[----:B-1----:R0:W4:Y:S01]  /*0180*/  LDG.E.CONSTANT R6, desc[UR8][R6.64] ;  /* 0x0000000806067981 */ /* 0x002122000c1e9900 */
[----:B--2---:R-:W-:-:S06]  /*0190*/  IMAD.WIDE.U32 R8, R2, 0x4, R8 ;  /* 0x0000000402087825 */ /* 0x004fcc00078e0008 */
[----:B------:R1:W2:Y:S01]  /*01a0*/  LDG.E.CONSTANT R8, desc[UR8][R8.64] ;  /* 0x0000000808087981 */ /* 0x0002a2000c1e9900 */
[----:B---3--:R-:W-:-:S06]  /*01b0*/  IMAD.WIDE.U32 R10, R5, 0x4, R10 ;  /* 0x00000004050a7825 */ /* 0x008fcc00078e000a */
[----:B------:R-:W3:Y:S01]  /*01c0*/  LDG.E.CONSTANT R10, desc[UR8][R10.64] ;  /* 0x000000080a0a7981 */ /* 0x000ee2000c1e9900 */
[----:B------:R-:W5:Y:S01]  /*01d0*/  S2UR UR7, SR_CgaCtaId ;  /* 0x00000000000779c3 */ /* 0x000f620000008800 */
[----:B------:R-:W-:Y:S02]  /*01e0*/  UMOV UR4, 0x400 ;  /* 0x0000040000047882 */ /* 0x000fe40000000000 */
[----:B------:R-:W-:Y:S02]  /*01f0*/  UIADD3 UR5, UPT, UPT, UR4, 0x20, URZ ;  /* 0x0000002004057890 */ /* 0x000fe4000fffe0ff */
[----:B------:R-:W-:Y:S02]  /*0200*/  UIADD3 UR6, UPT, UPT, UR4, 0x40, URZ ;  /* 0x0000004004067890 */ /* 0x000fe4000fffe0ff */
[----:B-----5:R-:W-:Y:S02]  /*0210*/  ULEA UR4, UR7, UR4, 0x18 ;  /* 0x0000000407047291 */ /* 0x020fe4000f8ec0ff */
[----:B------:R-:W-:-:S02]  /*0220*/  ULEA UR5, UR7, UR5, 0x18 ;  /* 0x0000000507057291 */ /* 0x000fc4000f8ec0ff */
[----:B------:R-:W-:Y:S02]  /*0230*/  ULEA UR6, UR7, UR6, 0x18 ;  /* 0x0000000607067291 */ /* 0x000fe4000f8ec0ff */
[----:B------:R-:W-:Y:S02]  /*0240*/  LEA R13, R13, UR4, 0x2 ;  /* 0x000000040d0d7c11 */ /* 0x000fe4000f8e10ff */
[----:B0-----:R-:W-:Y:S02]  /*0250*/  LEA R7, R4, UR5, 0x2 ;  /* 0x0000000504077c11 */ /* 0x001fe4000f8e10ff */
[----:B-1----:R-:W-:Y:S01]  /*0260*/  LEA R9, R12, UR6, 0x2 ;  /* 0x000000060c097c11 */ /* 0x002fe2000f8e10ff */
[----:B------:R-:W-:Y:S01]  /*0270*/  UMOV UR4, 0x3f800000 ;  /* 0x3f80000000047882 */ /* 0x000fe20000000000 */
[----:B------:R-:W-:Y:S01]  /*0280*/  BSSY.RECONVERGENT B1, `(.L_x_4) ;  /* 0x0000017000017945 */ /* 0x000fe20003800200 */
[----:B------:R-:W-:Y:S01]  /*0290*/  LOP3.LUT P2, RZ, R2, R5, R3, 0xfe, !PT ;  /* 0x0000000502ff7212 */ /* 0x000fe2000784fe03 */
[----:B----4-:R0:W-:Y:S04]  /*02a0*/  STS [R13], R6 ;  /* 0x000000060d007388 */ /* 0x0101e80000000800 */
[----:B--2---:R-:W-:Y:S04]  /*02b0*/  STS [R7], R8 ;  /* 0x0000000807007388 */ /* 0x004fe80000000800 */
[----:B---3--:R-:W-:Y:S01]  /*02c0*/  STS [R9], R10 ;  /* 0x0000000a09007388 */ /* 0x008fe20000000800 */
[----:B------:R-:W-:Y:S06]  /*02d0*/  BAR.SYNC.DEFER_BLOCKING 0x0 ;  /* 0x0000000000007b1d */ /* 0x000fec0000010000 */
[----:B------:R-:W1:Y:S04]  /*02e0*/  LDS R4, [R7] ;  /* 0x0000000007047984 */ /* 0x000e680000000800 */
[----:B------:R-:W2:Y:S04]  /*02f0*/  LDS R0, [R13] ;  /* 0x000000000d007984 */ /* 0x000ea80000000800 */
[----:B------:R-:W3:Y:S01]  /*0300*/  LDS R12, [R9] ;  /* 0x00000000090c7984 */ /* 0x000ee20000000800 */
[----:B0-----:R-:W-:-:S02]  /*0310*/  IMAD.U32 R6, RZ, RZ, UR4 ;  /* 0x00000004ff067e24 */ /* 0x001fc4000f8e00ff */
[----:B-1----:R-:W-:-:S04]  /*0320*/  FMUL R11, R4, R4 ;  /* 0x00000004040b7220 */ /* 0x002fc80000400000 */
[----:B--2---:R-:W-:-:S04]  /*0330*/  FFMA R11, R0, R0, R11 ;  /* 0x00000000000b7223 */ /* 0x004fc8000000000b */
[----:B---3--:R-:W-:-:S04]  /*0340*/  FFMA R11, R12, R12, R11 ;  /* 0x0000000c0c0b7223 */ /* 0x008fc8000000000b */
[----:B------:R-:W0:Y:S08]  /*0350*/  MUFU.RCP R0, R11 ;  /* 0x0000000b00007308 */ /* 0x000e300000001000 */
[----:B------:R-:W1:Y:S01]  /*0360*/  FCHK P0, -R6, R11 ;  /* 0x0000000b06007302 */ /* 0x000e620000000100 */
[----:B0-----:R-:W-:-:S04]  /*0370*/  FFMA R15, -R11, R0, 1 ;  /* 0x3f8000000b0f7423 */ /* 0x001fc80000000100 */
[----:B------:R-:W-:-:S04]  /*0380*/  FFMA R0, R0, R15, R0 ;  /* 0x0000000f00007223 */ /* 0x000fc80000000000 */
[----:B------:R-:W-:-:S04]  /*0390*/  FFMA R4, R0, -1, RZ ;  /* 0xbf80000000047823 */ /* 0x000fc800000000ff */
[----:B------:R-:W-:-:S04]  /*03a0*/  FFMA R7, -R11, R4, -1 ;  /* 0xbf8000000b077423 */ /* 0x000fc80000000104 */
[----:B------:R-:W-:Y:S01]  /*03b0*/  FFMA R0, R0, R7, R4 ;  /* 0x0000000700007223 */ /* 0x000fe20000000004 */
[----:B-1----:R-:W-:Y:S06]  /*03c0*/  @!P0 BRA `(.L_x_5) ;  /* 0x0000000000088947 */ /* 0x002fec0003800000 */
[----:B------:R-:W-:-:S07]  /*03d0*/  MOV R4, 0x3f0 ;  /* 0x000003f000047802 */ /* 0x000fce0000000f00 */
[----:B------:R-:W-:Y:S05]  /*03e0*/  CALL.REL.NOINC `($__internal_0_$__cuda_sm3x_div_rn_noftz_f32_slowpath) ;  /* 0x0000000000307944 */ /* 0x000fea0003c00000 */
.L_x_5:
[----:B------:R-:W-:Y:S05]  /*03f0*/  BSYNC.RECONVERGENT B1 ;  /* 0x0000000000017941 */ /* 0x000fea0003800200 */
.L_x_4:
[----:B------:R-:W0:Y:S01]  /*0400*/  LDCU.64 UR4, c[0x0][0x3a0] ;  /* 0x00007400ff0477ac */ /* 0x000e220008000a00 */
[----:B------:R-:W1:Y:S01]  /*0410*/  LDC.64 R6, c[0x0][0x398] ;  /* 0x0000e600ff067b82 */ /* 0x000e620000000a00 */
[----:B0-----:R-:W-:-:S04]  /*0420*/  IMAD R2, R5, UR5, R2 ;  /* 0x0000000505027c24 */ /* 0x001fc8000f8e0202 */
[----:B------:R-:W-:-:S04]  /*0430*/  IMAD R3, R2, UR4, R3 ;  /* 0x0000000402037c24 */ /* 0x000fc8000f8e0203 */
[----:B-1----:R-:W-:-:S05]  /*0440*/  IMAD.WIDE R2, R3, 0x8, R6 ;  /* 0x0000000803027825 */ /* 0x002fca00078e0206 */
[----:B------:R-:W2:Y:S01]  /*0450*/  LDG.E.64 R4, desc[UR8][R2.64] ;  /* 0x0000000802047981 */ /* 0x000ea2000c1e1b00 */
[----:B------:R-:W-:-:S05]  /*0460*/  FSEL R0, R0, 1, P2 ;  /* 0x3f80000000007808 */ /* 0x000fca0001000000 */
[C---:B--2---:R-:W-:Y:S01]  /*0470*/  FMUL R4, R0.reuse, R4 ;  /* 0x0000000400047220 */ /* 0x044fe20000400000 */
[----:B------:R-:W-:-:S05]  /*0480*/  FMUL R5, R0, R5 ;  /* 0x0000000500057220 */ /* 0x000fca0000400000 */
[----:B------:R-:W-:Y:S01]  /*0490*/  STG.E.64 desc[UR8][R2.64], R4 ;  /* 0x0000000402007986 */ /* 0x000fe2000c101b08 */
[----:B------:R-:W-:Y:S05]  /*04a0*/  EXIT ;  /* 0x000000000000794d */ /* 0x000fea0003800000 */
        .weak           $__internal_0_$__cuda_sm3x_div_rn_noftz_f32_slowpath
        .type           $__internal_0_$__cuda_sm3x_div_rn_noftz_f32_slowpath,@function
        .size           $__internal_0_$__cuda_sm3x_div_rn_noftz_f32_slowpath,(.L_x_96 - $__internal_0_$__cuda_sm3x_div_rn_noftz_f32_slowpath)
$__internal_0_$__cuda_sm3x_div_rn_noftz_f32_slowpath:
[----:B------:R-:W-:Y:S01]  /*04b0*/  SHF.R.U32.HI R0, RZ, 0x17, R11 ;  /* 0x00000017ff007819 */ /* 0x000fe2000001160b */
[----:B------:R-:W-:Y:S04]  /*04c0*/  BSSY.RECONVERGENT B0, `(.L_x_6) ;  /* 0x000005b000007945 */ /* 0x000fe80003800200 */
[----:B------:R-:W-:Y:S01]  /*04d0*/  BSSY.RELIABLE B2, `(.L_x_7) ;  /* 0x000001a000027945 */ /* 0x000fe20003800100 */
[----:B------:R-:W-:-:S05]  /*04e0*/  LOP3.LUT R7, R0, 0xff, RZ, 0xc0, !PT ;  /* 0x000000ff00077812 */ /* 0x000fca00078ec0ff */
[----:B------:R-:W-:-:S05]  /*04f0*/  VIADD R9, R7, 0xffffffff ;  /* 0xffffffff07097836 */ /* 0x000fca0000000000 */
[----:B------:R-:W-:-:S13]  /*0500*/  ISETP.GT.U32.AND P0, PT, R9, 0xfd, PT ;  /* 0x000000fd0900780c */ /* 0x000fda0003f04070 */
[----:B------:R-:W-:Y:S01]  /*0510*/  @!P0 IMAD.MOV.U32 R8, RZ, RZ, RZ ;  /* 0x000000ffff088224 */ /* 0x000fe200078e00ff */
[----:B------:R-:W-:Y:S06]  /*0520*/  @!P0 BRA `(.L_x_8) ;  /* 0x0000000000508947 */ /* 0x000fec0003800000 */
[----:B------:R-:W-:Y:S01]  /*0530*/  FSETP.GTU.FTZ.AND P0, PT, |R11|, +INF , PT ;  /* 0x7f8000000b00780b */ /* 0x000fe20003f1c200 */
[----:B------:R-:W-:-:S12]  /*0540*/  IMAD.MOV.U32 R0, RZ, RZ, R11 ;  /* 0x000000ffff007224 */ /* 0x000fd800078e000b */
[----:B------:R-:W-:Y:S05]  /*0550*/  @P0 BREAK.RELIABLE B2 ;  /* 0x0000000000020942 */ /* 0x000fea0003800100 */
[----:B------:R-:W-:Y:S05]  /*0560*/  @P0 BRA `(.L_x_9) ;  /* 0x00000004003c0947 */ /* 0x000fea0003800000 */
[----:B------:R-:W-:-:S05]  /*0570*/  IMAD.MOV.U32 R6, RZ, RZ, -0x40800000 ;  /* 0xbf800000ff067424 */ /* 0x000fca00078e00ff */
[----:B------:R-:W-:-:S13]  /*0580*/  LOP3.LUT P0, RZ, R11, 0x7fffffff, R6, 0xc8, !PT ;  /* 0x7fffffff0bff7812 */ /* 0x000fda000780c806 */
[----:B------:R-:W-:Y:S05]  /*0590*/  @!P0 BREAK.RELIABLE B2 ;  /* 0x0000000000028942 */ /* 0x000fea0003800100 */
[----:B------:R-:W-:Y:S05]  /*05a0*/  @!P0 BRA `(.L_x_10) ;  /* 0x0000000400248947 */ /* 0x000fea0003800000 */
[----:B------:R-:W-:Y:S02]  /*05b0*/  FSETP.NEU.FTZ.AND P0, PT, |R0|, +INF , PT ;  /* 0x7f8000000000780b */ /* 0x000fe40003f1d200 */
[----:B------:R-:W-:-:S04]  /*05c0*/  LOP3.LUT P1, RZ, R6, 0x7fffffff, RZ, 0xc0, !PT ;  /* 0x7fffffff06ff7812 */ /* 0x000fc8000782c0ff */
[----:B------:R-:W-:-:S13]  /*05d0*/  PLOP3.LUT P0, PT, P0, P1, PT, 0x2f, 0xf2 ;  /* 0x0000000000f2781c */ /* 0x000fda0000702577 */
[----:B------:R-:W-:Y:S05]  /*05e0*/  @P0 BREAK.RELIABLE B2 ;  /* 0x0000000000020942 */ /* 0x000fea0003800100 */
[----:B------:R-:W-:Y:S05]  /*05f0*/  @P0 BRA `(.L_x_11) ;  /* 0x0000000400080947 */ /* 0x000fea0003800000 */
[----:B------:R-:W-:-:S13]  /*0600*/  LOP3.LUT P0, RZ, R11, 0x7fffffff, RZ, 0xc0, !PT ;  /* 0x7fffffff0bff7812 */ /* 0x000fda000780c0ff */
[----:B------:R-:W-:Y:S05]  /*0610*/  @!P0 BREAK.RELIABLE B2 ;  /* 0x0000000000028942 */ /* 0x000fea0003800100 */
[----:B------:R-:W-:Y:S05]  /*0620*/  @!P0 BRA `(.L_x_12) ;  /* 0x0000000000f08947 */ /* 0x000fea0003800000 */
[----:B------:R-:W-:Y:S01]  /*0630*/  ISETP.GE.AND P0, PT, R9, RZ, PT ;  /* 0x000000ff0900720c */ /* 0x000fe20003f06270 */
[----:B------:R-:W-:-:S12]  /*0640*/  IMAD.MOV.U32 R8, RZ, RZ, RZ ;  /* 0x000000ffff087224 */ /* 0x000fd800078e00ff */
[----:B------:R-:W-:Y:S01]  /*0650*/  @!P0 FFMA R11, R0, 1.84467440737095516160e+19, RZ ;  /* 0x5f800000000b8823 */ /* 0x000fe200000000ff */
[----:B------:R-:W-:-:S07]  /*0660*/  @!P0 VIADD R8, R8, 0x40 ;  /* 0x0000004008088836 */ /* 0x000fce0000000000 */
.L_x_8:
[----:B------:R-:W-:Y:S05]  /*0670*/  BSYNC.RELIABLE B2 ;  /* 0x0000000000027941 */ /* 0x000fea0003800100 */
.L_x_7:
[----:B------:R-:W-:Y:S01]  /*0680*/  LEA R0, R7, 0xc0800000, 0x17 ;  /* 0xc080000007007811 */ /* 0x000fe200078eb8ff */
[----:B------:R-:W-:Y:S01]  /*0690*/  UMOV UR4, 0xbf800000 ;  /* 0xbf80000000047882 */ /* 0x000fe20000000000 */
[----:B------:R-:W-:Y:S01]  /*06a0*/  IADD3 R7, PT, PT, R8, 0x7f, -R7 ;  /* 0x0000007f08077810 */ /* 0x000fe20007ffe807 */
[----:B------:R-:W-:Y:S02]  /*06b0*/  BSSY.RECONVERGENT B2, `(.L_x_13) ;  /* 0x0000032000027945 */ /* 0x000fe40003800200 */
[----:B------:R-:W-:-:S04]  /*06c0*/  IMAD.IADD R11, R11, 0x1, -R0 ;  /* 0x000000010b0b7824 */ /* 0x000fc800078e0a00 */
[----:B------:R-:W0:Y:S01]  /*06d0*/  MUFU.RCP R0, R11 ;  /* 0x0000000b00007308 */ /* 0x000e220000001000 */
[----:B------:R-:W-:-:S04]  /*06e0*/  FADD.FTZ R9, -R11, -RZ ;  /* 0x800000ff0b097221 */ /* 0x000fc80000010100 */
[----:B0-----:R-:W-:-:S04]  /*06f0*/  FFMA R13, R0, R9, 1 ;  /* 0x3f800000000d7423 */ /* 0x001fc80000000009 */
[----:B------:R-:W-:-:S04]  /*0700*/  FFMA R0, R0, R13, R0 ;  /* 0x0000000d00007223 */ /* 0x000fc80000000000 */
[----:B------:R-:W-:-:S04]  /*0710*/  FFMA R6, R0, UR4, RZ ;  /* 0x0000000400067c23 */ /* 0x000fc800080000ff */
[----:B------:R-:W-:-:S04]  /*0720*/  FFMA R13, R9, R6, UR4 ;  /* 0x00000004090d7e23 */ /* 0x000fc80008000006 */
[----:B------:R-:W-:-:S04]  /*0730*/  FFMA R13, R0, R13, R6 ;  /* 0x0000000d000d7223 */ /* 0x000fc80000000006 */
[----:B------:R-:W-:-:S04]  /*0740*/  FFMA R10, R9, R13, UR4 ;  /* 0x00000004090a7e23 */ /* 0x000fc8000800000d */
[----:B------:R-:W-:-:S05]  /*0750*/  FFMA R6, R0, R10, R13 ;  /* 0x0000000a00067223 */ /* 0x000fca000000000d */
[----:B------:R-:W-:-:S04]  /*0760*/  SHF.R.U32.HI R9, RZ, 0x17, R6 ;  /* 0x00000017ff097819 */ /* 0x000fc80000011606 */
[----:B------:R-:W-:-:S04]  /*0770*/  LOP3.LUT R9, R9, 0xff, RZ, 0xc0, !PT ;  /* 0x000000ff09097812 */ /* 0x000fc800078ec0ff */
[----:B------:R-:W-:-:S05]  /*0780*/  IADD3 R11, PT, PT, R9, R7, RZ ;  /* 0x00000007090b7210 */ /* 0x000fca0007ffe0ff */
[----:B------:R-:W-:-:S05]  /*0790*/  VIADD R8, R11, 0xffffffff ;  /* 0xffffffff0b087836 */ /* 0x000fca0000000000 */
[----:B------:R-:W-:-:S13]  /*07a0*/  ISETP.GE.U32.AND P0, PT, R8, 0xfe, PT ;  /* 0x000000fe0800780c */ /* 0x000fda0003f06070 */
[----:B------:R-:W-:Y:S05]  /*07b0*/  @!P0 BRA `(.L_x_14) ;  /* 0x0000000000808947 */ /* 0x000fea0003800000 */
[----:B------:R-:W-:-:S13]  /*07c0*/  ISETP.GT.AND P0, PT, R11, 0xfe, PT ;  /* 0x000000fe0b00780c */ /* 0x000fda0003f04270 */
[----:B------:R-:W-:Y:S05]  /*07d0*/  @P0 BRA `(.L_x_15) ;  /* 0x00000000006c0947 */ /* 0x000fea0003800000 */
[----:B------:R-:W-:-:S13]  /*07e0*/  ISETP.GE.AND P0, PT, R11, 0x1, PT ;  /* 0x000000010b00780c */ /* 0x000fda0003f06270 */
[----:B------:R-:W-:Y:S05]  /*07f0*/  @P0 BRA `(.L_x_16) ;  /* 0x0000000000740947 */ /* 0x000fea0003800000 */
[----:B------:R-:W-:Y:S02]  /*0800*/  ISETP.GE.AND P0, PT, R11, -0x18, PT ;  /* 0xffffffe80b00780c */ /* 0x000fe40003f06270 */
[----:B------:R-:W-:-:S11]  /*0810*/  LOP3.LUT R6, R6, 0x80000000, RZ, 0xc0, !PT ;  /* 0x8000000006067812 */ /* 0x000fd600078ec0ff */
[----:B------:R-:W-:Y:S05]  /*0820*/  @!P0 BRA `(.L_x_16) ;  /* 0x0000000000688947 */ /* 0x000fea0003800000 */
[CCC-:B------:R-:W-:Y:S01]  /*0830*/  FFMA.RZ R7, R0.reuse, R10.reuse, R13.reuse ;  /* 0x0000000a00077223 */ /* 0x1c0fe2000000c00d */
[C---:B------:R-:W-:Y:S01]  /*0840*/  VIADD R9, R11.reuse, 0x20 ;  /* 0x000000200b097836 */ /* 0x040fe20000000000 */
[C---:B------:R-:W-:Y:S02]  /*0850*/  ISETP.NE.AND P3, PT, R11.reuse, RZ, PT ;  /* 0x000000ff0b00720c */ /* 0x040fe40003f65270 */
[----:B------:R-:W-:Y:S02]  /*0860*/  ISETP.NE.AND P1, PT, R11, RZ, PT ;  /* 0x000000ff0b00720c */ /* 0x000fe40003f25270 */
[----:B------:R-:W-:Y:S01]  /*0870*/  LOP3.LUT R8, R7, 0x7fffff, RZ, 0xc0, !PT ;  /* 0x007fffff07087812 */ /* 0x000fe200078ec0ff */
[CCC-:B------:R-:W-:Y:S01]  /*0880*/  FFMA.RP R7, R0.reuse, R10.reuse, R13.reuse ;  /* 0x0000000a00077223 */ /* 0x1c0fe2000000800d */
[----:B------:R-:W-:Y:S01]  /*0890*/  FFMA.RM R0, R0, R10, R13 ;  /* 0x0000000a00007223 */ /* 0x000fe2000000400d */
[----:B------:R-:W-:Y:S01]  /*08a0*/  IMAD.MOV R10, RZ, RZ, -R11 ;  /* 0x000000ffff0a7224 */ /* 0x000fe200078e0a0b */
[----:B------:R-:W-:-:S03]  /*08b0*/  LOP3.LUT R8, R8, 0x800000, RZ, 0xfc, !PT ;  /* 0x0080000008087812 */ /* 0x000fc600078efcff */
[----:B------:R-:W-:Y:S02]  /*08c0*/  FSETP.NEU.FTZ.AND P0, PT, R7, R0, PT ;  /* 0x000000000700720b */ /* 0x000fe40003f1d000 */
[----:B------:R-:W-:Y:S02]  /*08d0*/  SHF.L.U32 R9, R8, R9, RZ ;  /* 0x0000000908097219 */ /* 0x000fe400000006ff */
[----:B------:R-:W-:Y:S02]  /*08e0*/  SEL R7, R10, RZ, P3 ;  /* 0x000000ff0a077207 */ /* 0x000fe40001800000 */
[----:B------:R-:W-:Y:S02]  /*08f0*/  ISETP.NE.AND P1, PT, R9, RZ, P1 ;  /* 0x000000ff0900720c */ /* 0x000fe40000f25270 */
[----:B------:R-:W-:Y:S02]  /*0900*/  SHF.R.U32.HI R7, RZ, R7, R8 ;  /* 0x00000007ff077219 */ /* 0x000fe40000011608 */
[----:B------:R-:W-:-:S02]  /*0910*/  PLOP3.LUT P0, PT, P0, P1, PT, 0xf8, 0x8f ;  /* 0x00000000008f781c */ /* 0x000fc40000703f70 */
[----:B------:R-:W-:Y:S02]  /*0920*/  SHF.R.U32.HI R9, RZ, 0x1, R7 ;  /* 0x00000001ff097819 */ /* 0x000fe40000011607 */
[----:B------:R-:W-:-:S04]  /*0930*/  SEL R0, RZ, 0x1, !P0 ;  /* 0x00000001ff007807 */ /* 0x000fc80004000000 */
[----:B------:R-:W-:-:S04]  /*0940*/  LOP3.LUT R0, R0, 0x1, R9, 0xf8, !PT ;  /* 0x0000000100007812 */ /* 0x000fc800078ef809 */
[----:B------:R-:W-:-:S05]  /*0950*/  LOP3.LUT R0, R0, R7, RZ, 0xc0, !PT ;  /* 0x0000000700007212 */ /* 0x000fca00078ec0ff */
[----:B------:R-:W-:-:S05]  /*0960*/  IMAD.IADD R9, R9, 0x1, R0 ;  /* 0x0000000109097824 */ /* 0x000fca00078e0200 */
[----:B------:R-:W-:Y:S01]  /*0970*/  LOP3.LUT R6, R9, R6, RZ, 0xfc, !PT ;  /* 0x0000000609067212 */ /* 0x000fe200078efcff */
[----:B------:R-:W-:Y:S06]  /*0980*/  BRA `(.L_x_16) ;  /* 0x0000000000107947 */ /* 0x000fec0003800000 */
.L_x_15:
[----:B------:R-:W-:-:S04]  /*0990*/  LOP3.LUT R6, R6, 0x80000000, RZ, 0xc0, !PT ;  /* 0x8000000006067812 */ /* 0x000fc800078ec0ff */
[----:B------:R-:W-:Y:S01]  /*09a0*/  LOP3.LUT R6, R6, 0x7f800000, RZ, 0xfc, !PT ;  /* 0x7f80000006067812 */ /* 0x000fe200078efcff */
[----:B------:R-:W-:Y:S06]  /*09b0*/  BRA `(.L_x_16) ;  /* 0x0000000000047947 */ /* 0x000fec0003800000 */
.L_x_14:
[----:B------:R-:W-:-:S07]  /*09c0*/  LEA R6, R7, R6, 0x17 ;  /* 0x0000000607067211 */ /* 0x000fce00078eb8ff */
.L_x_16:
[----:B------:R-:W-:Y:S05]  /*09d0*/  BSYNC.RECONVERGENT B2 ;  /* 0x0000000000027941 */ /* 0x000fea0003800200 */
.L_x_13:
[----:B------:R-:W-:Y:S05]  /*09e0*/  BRA `(.L_x_17) ;  /* 0x0000000000207947 */ /* 0x000fea0003800000 */
.L_x_12:
[----:B------:R-:W-:-:S04]  /*09f0*/  LOP3.LUT R6, R11, 0x80000000, R6, 0x48, !PT ;  /* 0x800000000b067812 */ /* 0x000fc800078e4806 */
[----:B------:R-:W-:Y:S01]  /*0a00*/  LOP3.LUT R6, R6, 0x7f800000, RZ, 0xfc, !PT ;  /* 0x7f80000006067812 */ /* 0x000fe200078efcff */
[----:B------:R-:W-:Y:S06]  /*0a10*/  BRA `(.L_x_17) ;  /* 0x0000000000147947 */ /* 0x000fec0003800000 */
.L_x_11:
[----:B------:R-:W-:Y:S01]  /*0a20*/  LOP3.LUT R6, R11, 0x80000000, R6, 0x48, !PT ;  /* 0x800000000b067812 */ /* 0x000fe200078e4806 */
[----:B------:R-:W-:Y:S06]  /*0a30*/  BRA `(.L_x_17) ;  /* 0x00000000000c7947 */ /* 0x000fec0003800000 */
.L_x_10:
[----:B------:R-:W0:Y:S01]  /*0a40*/  MUFU.RSQ R6, -QNAN ;  /* 0xffc0000000067908 */ /* 0x000e220000001400 */
[----:B------:R-:W-:Y:S05]  /*0a50*/  BRA `(.L_x_17) ;  /* 0x0000000000047947 */ /* 0x000fea0003800000 */
.L_x_9:
[----:B------:R-:W-:-:S07]  /*0a60*/  FADD.FTZ R6, R0, -1 ;  /* 0xbf80000000067421 */ /* 0x000fce0000010000 */
.L_x_17:
[----:B------:R-:W-:Y:S05]  /*0a70*/  BSYNC.RECONVERGENT B0 ;  /* 0x0000000000007941 */ /* 0x000fea0003800200 */
.L_x_6:
[----:B0-----:R-:W-:Y:S02]  /*0a80*/  IMAD.MOV.U32 R0, RZ, RZ, R6 ;  /* 0x000000ffff007224 */ /* 0x001fe400078e0006 */
[----:B------:R-:W-:Y:S02]  /*0a90*/  IMAD.MOV.U32 R6, RZ, RZ, R4 ;  /* 0x000000ffff067224 */ /* 0x000fe400078e0004 */
[----:B------:R-:W-:-:S04]  /*0aa0*/  IMAD.MOV.U32 R7, RZ, RZ, 0x0 ;  /* 0x00000000ff077424 */ /* 0x000fc800078e00ff */
[----:B------:R-:W-:Y:S05]  /*0ab0*/  RET.REL.NODEC R6 `(_Z21solvePoissonShared_3dPKfS0_S0_P6float2iii) ;  /* 0xfffffff406507950 */ /* 0x000fea0003c3ffff */
.L_x_18:
        /* <DEDUP_REMOVED lines=12> */
.L_x_96:


//--------------------- .text._Z18solvePoissonSharedPKfS0_P6float2ii --------------------------
	.section	.text._Z18solvePoissonSharedPKfS0_P6float2ii,"ax",@progbits
	.align	128
        .global         _Z18solvePoissonSharedPKfS0_P6float2ii
        .type           _Z18solvePoissonSharedPKfS0_P6float2ii,@function
        .size           _Z18solvePoissonSharedPKfS0_P6float2ii,(.L_x_97 - _Z18solvePoissonSharedPKfS0_P6float2ii)
        .other          _Z18solvePoissonSharedPKfS0_P6float2ii,@"STO_CUDA_ENTRY STV_DEFAULT"
_Z18solvePoissonSharedPKfS0_P6float2ii:
.text._Z18solvePoissonSharedPKfS0_P6float2ii:
        /* <DEDUP_REMOVED lines=14> */
[----:B------:R-:W1:Y:S07]  /*00e0*/  LDCU.64 UR8, c[0x0][0x358] ;  /* 0x00006b00ff0877ac */ /* 0x000e6e0008000a00 */
[----:B------:R-:W2:Y:S01]  /*00f0*/  LDC.64 R6, c[0x0][0x388] ;  /* 0x0000e200ff067b82 */ /* 0x000ea20000000a00 */
[----:B0-----:R-:W-:-:S06]  /*0100*/  IMAD.WIDE R4, R3, 0x4, R4 ;  /* 0x0000000403047825 */ /* 0x001fcc00078e0204 */
[----:B-1----:R-:W3:Y:S01]  /*0110*/  LDG.E.CONSTANT R4, desc[UR8][R4.64] ;  /* 0x0000000804047981 */ /* 0x002ee2000c1e9900 */
[----:B--2---:R-:W-:-:S06]  /*0120*/  IMAD.WIDE.U32 R6, R2, 0x4, R6 ;  /* 0x0000000402067825 */ /* 0x004fcc00078e0006 */
[----:B------:R-:W2:Y:S01]  /*0130*/  LDG.E.CONSTANT R6, desc[UR8][R6.64] ;  /* 0x0000000806067981 */ /* 0x000ea2000c1e9900 */
[----:B------:R-:W0:Y:S01]  /*0140*/  S2UR UR6, SR_CgaCtaId ;  /* 0x00000000000679c3 */ /* 0x000e220000008800 */
[----:B------:R-:W-:Y:S02]  /*0150*/  UMOV UR4, 0x400 ;  /* 0x0000040000047882 */ /* 0x000fe40000000000 */
[----:B------:R-:W-:Y:S02]  /*0160*/  UIADD3 UR5, UPT, UPT, UR4, 0x20, URZ ;  /* 0x0000002004057890 */ /* 0x000fe4000fffe0ff */
[----:B0-----:R-:W-:Y:S02]  /*0170*/  ULEA UR4, UR6, UR4, 0x18 ;  /* 0x0000000406047291 */ /* 0x001fe4000f8ec0ff */
[----:B------:R-:W-:-:S04]  /*0180*/  ULEA UR5, UR6, UR5, 0x18 ;  /* 0x0000000506057291 */ /* 0x000fc8000f8ec0ff */
[----:B------:R-:W-:Y:S02]  /*0190*/  LEA R9, R9, UR4, 0x2 ;  /* 0x0000000409097c11 */ /* 0x000fe4000f8e10ff */
[----:B------:R-:W-:Y:S01]  /*01a0*/  LEA R11, R11, UR5, 0x2 ;  /* 0x000000050b0b7c11 */ /* 0x000fe2000f8e10ff */
[----:B------:R-:W-:Y:S02]  /*01b0*/  UMOV UR4, 0x3f800000 ;  /* 0x3f80000000047882 */ /* 0x000fe40000000000 */
[----:B------:R-:W-:Y:S01]  /*01c0*/  IMAD.U32 R8, RZ, RZ, UR4 ;  /* 0x00000004ff087e24 */ /* 0x000fe2000f8e00ff */
[----:B------:R-:W-:Y:S01]  /*01d0*/  BSSY.RECONVERGENT B1, `(.L_x_19) ;  /* 0x0000014000017945 */ /* 0x000fe20003800200 */
[----:B------:R-:W-:Y:S01]  /*01e0*/  LOP3.LUT P2, RZ, R3, R2, RZ, 0xfc, !PT ;  /* 0x0000000203ff7212 */ /* 0x000fe2000784fcff */
[----:B---3--:R-:W-:Y:S04]  /*01f0*/  STS [R9], R4 ;  /* 0x0000000409007388 */ /* 0x008fe80000000800 */
[----:B--2---:R-:W-:Y:S01]  /*0200*/  STS [R11], R6 ;  /* 0x000000060b007388 */ /* 0x004fe20000000800 */
[----:B------:R-:W-:Y:S06]  /*0210*/  BAR.SYNC.DEFER_BLOCKING 0x0 ;  /* 0x0000000000007b1d */ /* 0x000fec0000010000 */
[----:B------:R-:W0:Y:S04]  /*0220*/  LDS R5, [R11] ;  /* 0x000000000b057984 */ /* 0x000e280000000800 */
[----:B------:R-:W1:Y:S01]  /*0230*/  LDS R0, [R9] ;  /* 0x0000000009007984 */ /* 0x000e620000000800 */
[----:B0-----:R-:W-:-:S04]  /*0240*/  FMUL R5, R5, R5 ;  /* 0x0000000505057220 */ /* 0x001fc80000400000 */
[----:B-1----:R-:W-:-:S04]  /*0250*/  FFMA R5, R0, R0, R5 ;  /* 0x0000000000057223 */ /* 0x002fc80000000005 */
        /* <DEDUP_REMOVED lines=9> */
[----:B------:R-:W-:Y:S05]  /*02f0*/  CALL.REL.NOINC `($__internal_1_$__cuda_sm3x_div_rn_noftz_f32_slowpath) ;  /* 0x0000000000307944 */ /* 0x000fea0003c00000 */
[----:B------:R-:W-:-:S07]  /*0300*/  IMAD.MOV.U32 R0, RZ, RZ, R9 ;  /* 0x000000ffff007224 */ /* 0x000fce00078e0009 */
.L_x_20:
[----:B------:R-:W-:Y:S05]  /*0310*/  BSYNC.RECONVERGENT B1 ;  /* 0x0000000000017941 */ /* 0x000fea0003800200 */
.L_x_19:
[----:B------:R-:W0:Y:S01]  /*0320*/  LDC.64 R4, c[0x0][0x390] ;  /* 0x0000e400ff047b82 */ /* 0x000e220000000a00 */
[----:B------:R-:W1:Y:S02]  /*0330*/  LDCU UR4, c[0x0][0x398] ;  /* 0x00007300ff0477ac */ /* 0x000e640008000800 */
[----:B-1----:R-:W-:-:S04]  /*0340*/  IMAD R3, R2, UR4, R3 ;  /* 0x0000000402037c24 */ /* 0x002fc8000f8e0203 */
[----:B0-----:R-:W-:-:S05]  /*0350*/  IMAD.WIDE R2, R3, 0x8, R4 ;  /* 0x0000000803027825 */ /* 0x001fca00078e0204 */
[----:B------:R-:W2:Y:S01]  /*0360*/  LDG.E.64 R4, desc[UR8][R2.64] ;  /* 0x0000000802047981 */ /* 0x000ea2000c1e1b00 */
[----:B------:R-:W-:-:S05]  /*0370*/  FSEL R0, R0, 1, P2 ;  /* 0x3f80000000007808 */ /* 0x000fca0001000000 */
[C---:B--2---:R-:W-:Y:S01]  /*0380*/  FMUL R4, R0.reuse, R4 ;  /* 0x0000000400047220 */ /* 0x044fe20000400000 */
[----:B------:R-:W-:-:S05]  /*0390*/  FMUL R5, R0, R5 ;  /* 0x0000000500057220 */ /* 0x000fca0000400000 */
[----:B------:R-:W-:Y:S01]  /*03a0*/  STG.E.64 desc[UR8][R2.64], R4 ;  /* 0x0000000402007986 */ /* 0x000fe2000c101b08 */
[----:B------:R-:W-:Y:S05]  /*03b0*/  EXIT ;  /* 0x000000000000794d */ /* 0x000fea0003800000 */
        .weak           $__internal_1_$__cuda_sm3x_div_rn_noftz_f32_slowpath
        .type           $__internal_1_$__cuda_sm3x_div_rn_noftz_f32_slowpath,@function
        .size           $__internal_1_$__cuda_sm3x_div_rn_noftz_f32_slowpath,(.L_x_97 - $__internal_1_$__cuda_sm3x_div_rn_noftz_f32_slowpath)
$__internal_1_$__cuda_sm3x_div_rn_noftz_f32_slowpath:
[--C-:B------:R-:W-:Y:S01]  /*03c0*/  SHF.R.U32.HI R0, RZ, 0x17, R5.reuse ;  /* 0x00000017ff007819 */ /* 0x100fe20000011605 */
[----:B------:R-:W-:Y:S04]  /*03d0*/  BSSY.RECONVERGENT B0, `(.L_x_21) ;  /* 0x000005c000007945 */ /* 0x000fe80003800200 */
[----:B------:R-:W-:Y:S01]  /*03e0*/  BSSY.RELIABLE B2, `(.L_x_22) ;  /* 0x000001b000027945 */ /* 0x000fe20003800100 */
[----:B------:R-:W-:Y:S01]  /*03f0*/  IMAD.MOV.U32 R8, RZ, RZ, R5 ;  /* 0x000000ffff087224 */ /* 0x000fe200078e0005 */
        /* <DEDUP_REMOVED lines=25> */
.L_x_23:
[----:B------:R-:W-:Y:S05]  /*0590*/  BSYNC.RELIABLE B2 ;  /* 0x0000000000027941 */ /* 0x000fea0003800100 */
.L_x_22:
        /* <DEDUP_REMOVED lines=15> */
[----:B------:R-:W-:-:S05]  /*0690*/  LOP3.LUT R8, R8, 0xff, RZ, 0xc0, !PT ;  /* 0x000000ff08087812 */ /* 0x000fca00078ec0ff */
[----:B------:R-:W-:-:S04]  /*06a0*/  IMAD.IADD R8, R8, 0x1, R6 ;  /* 0x0000000108087824 */ /* 0x000fc800078e0206 */
        /* <DEDUP_REMOVED lines=10> */
[-CC-:B------:R-:W-:Y:S01]  /*0750*/  FFMA.RZ R5, R0, R10.reuse, R11.reuse ;  /* 0x0000000a00057223 */ /* 0x180fe2000000c00b */
[C---:B------:R-:W-:Y:S01]  /*0760*/  VIADD R7, R8.reuse, 0x20 ;  /* 0x0000002008077836 */ /* 0x040fe20000000000 */
[C---:B------:R-:W-:Y:S02]  /*0770*/  ISETP.NE.AND P3, PT, R8.reuse, RZ, PT ;  /* 0x000000ff0800720c */ /* 0x040fe40003f65270 */
[----:B------:R-:W-:Y:S01]  /*0780*/  ISETP.NE.AND P1, PT, R8, RZ, PT ;  /* 0x000000ff0800720c */ /* 0x000fe20003f25270 */
[----:B------:R-:W-:Y:S01]  /*0790*/  IMAD.MOV R8, RZ, RZ, -R8 ;  /* 0x000000ffff087224 */ /* 0x000fe200078e0a08 */
[----:B------:R-:W-:Y:S01]  /*07a0*/  LOP3.LUT R6, R5, 0x7fffff, RZ, 0xc0, !PT ;  /* 0x007fffff05067812 */ /* 0x000fe200078ec0ff */
[CCC-:B------:R-:W-:Y:S01]  /*07b0*/  FFMA.RP R5, R0.reuse, R10.reuse, R11.reuse ;  /* 0x0000000a00057223 */ /* 0x1c0fe2000000800b */
[----:B------:R-:W-:Y:S02]  /*07c0*/  FFMA.RM R0, R0, R10, R11 ;  /* 0x0000000a00007223 */ /* 0x000fe4000000400b */
        /* <DEDUP_REMOVED lines=14> */
.L_x_30:
[----:B------:R-:W-:-:S04]  /*08b0*/  LOP3.LUT R9, R9, 0x80000000, RZ, 0xc0, !PT ;  /* 0x8000000009097812 */ /* 0x000fc800078ec0ff */
[----:B------:R-:W-:Y:S01]  /*08c0*/  LOP3.LUT R9, R9, 0x7f800000, RZ, 0xfc, !PT ;  /* 0x7f80000009097812 */ /* 0x000fe200078efcff */
[----:B------:R-:W-:Y:S06]  /*08d0*/  BRA `(.L_x_31) ;  /* 0x0000000000047947 */ /* 0x000fec0003800000 */
.L_x_29:
[----:B------:R-:W-:-:S07]  /*08e0*/  IMAD R9, R6, 0x800000, R9 ;  /* 0x0080000006097824 */ /* 0x000fce00078e0209 */
.L_x_31:
[----:B------:R-:W-:Y:S05]  /*08f0*/  BSYNC.RECONVERGENT B2 ;  /* 0x0000000000027941 */ /* 0x000fea0003800200 */
.L_x_28:
[----:B------:R-:W-:Y:S05]  /*0900*/  BRA `(.L_x_32) ;  /* 0x0000000000207947 */ /* 0x000fea0003800000 */
.L_x_27:
[----:B------:R-:W-:-:S04]  /*0910*/  LOP3.LUT R5, R8, 0x80000000, R5, 0x48, !PT ;  /* 0x8000000008057812 */ /* 0x000fc800078e4805 */
[----:B------:R-:W-:Y:S01]  /*0920*/  LOP3.LUT R9, R5, 0x7f800000, RZ, 0xfc, !PT ;  /* 0x7f80000005097812 */ /* 0x000fe200078efcff */
[----:B------:R-:W-:Y:S06]  /*0930*/  BRA `(.L_x_32) ;  /* 0x0000000000147947 */ /* 0x000fec0003800000 */
.L_x_26:
[----:B------:R-:W-:Y:S01]  /*0940*/  LOP3.LUT R9, R8, 0x80000000, R5, 0x48, !PT ;  /* 0x8000000008097812 */ /* 0x000fe200078e4805 */
[----:B------:R-:W-:Y:S06]  /*0950*/  BRA `(.L_x_32) ;  /* 0x00000000000c7947 */ /* 0x000fec0003800000 */
.L_x_25:
[----:B------:R-:W0:Y:S01]  /*0960*/  MUFU.RSQ R9, -QNAN ;  /* 0xffc0000000097908 */ /* 0x000e220000001400 */
[----:B------:R-:W-:Y:S05]  /*0970*/  BRA `(.L_x_32) ;  /* 0x0000000000047947 */ /* 0x000fea0003800000 */
.L_x_24:
[----:B------:R-:W-:-:S07]  /*0980*/  FADD.FTZ R9, R0, -1 ;  /* 0xbf80000000097421 */ /* 0x000fce0000010000 */
.L_x_32:
[----:B------:R-:W-:Y:S05]  /*0990*/  BSYNC.RECONVERGENT B0 ;  /* 0x0000000000007941 */ /* 0x000fea0003800200 */
.L_x_21:
[----:B------:R-:W-:-:S04]  /*09a0*/  IMAD.MOV.U32 R5, RZ, RZ, 0x0 ;  /* 0x00000000ff057424 */ /* 0x000fc800078e00ff */
[----:B0-----:R-:W-:Y:S05]  /*09b0*/  RET.REL.NODEC R4 `(_Z18solvePoissonSharedPKfS0_P6float2ii) ;  /* 0xfffffff404907950 */ /* 0x001fea0003c3ffff */
.L_x_33:
        /* <DEDUP_REMOVED lines=12> */
.L_x_97:


//--------------------- .text._Z15solvePoisson_3dPKfS0_S0_P6float2iii --------------------------
	.section	.text._Z15solvePoisson_3dPKfS0_S0_P6float2iii,"ax",@progbits
	.align	128
        .global         _Z15solvePoisson_3dPKfS0_S0_P6float2iii
        .type           _Z15solvePoisson_3dPKfS0_S0_P6float2iii,@function
        .size           _Z15solvePoisson_3dPKfS0_S0_P6float2iii,(.L_x_98 - _Z15solvePoisson_3dPKfS0_S0_P6float2iii)
        .other          _Z15solvePoisson_3dPKfS0_S0_P6float2iii,@"STO_CUDA_ENTRY STV_DEFAULT"
_Z15solvePoisson_3dPKfS0_S0_P6float2iii:
.text._Z15solvePoisson_3dPKfS0_S0_P6float2iii:
        /* <DEDUP_REMOVED lines=23> */
[----:B0-----:R-:W-:-:S06]  /*0170*/  IMAD.WIDE.U32 R8, R5, 0x4, R8 ;  /* 0x0000000405087825 */ /* 0x001fcc00078e0008 */
[----:B-1----:R-:W4:Y:S01]  /*0180*/  LDG.E.CONSTANT R8, desc[UR4][R8.64] ;  /* 0x0000000408087981 */ /* 0x002f22000c1e9900 */
[----:B--2---:R-:W-:-:S06]  /*0190*/  IMAD.WIDE R6, R3, 0x4, R6 ;  /* 0x0000000403067825 */ /* 0x004fcc00078e0206 */
[----:B------:R-:W2:Y:S01]  /*01a0*/  LDG.E.CONSTANT R6, desc[UR4][R6.64] ;  /* 0x0000000406067981 */ /* 0x000ea2000c1e9900 */
[----:B---3--:R-:W-:-:S06]  /*01b0*/  IMAD.WIDE.U32 R10, R2, 0x4, R10 ;  /* 0x00000004020a7825 */ /* 0x008fcc00078e000a */
[----:B------:R-:W3:Y:S01]  /*01c0*/  LDG.E.CONSTANT R10, desc[UR4][R10.64] ;  /* 0x000000040a0a7981 */ /* 0x000ee2000c1e9900 */
[----:B------:R-:W-:Y:S02]  /*01d0*/  UMOV UR6, 0x3f800000 ;  /* 0x3f80000000067882 */ /* 0x000fe40000000000 */
[----:B------:R-:W-:Y:S01]  /*01e0*/  IMAD.U32 R12, RZ, RZ, UR6 ;  /* 0x00000006ff0c7e24 */ /* 0x000fe2000f8e00ff */
[----:B------:R-:W-:Y:S01]  /*01f0*/  BSSY.RECONVERGENT B1, `(.L_x_34) ;  /* 0x0000011000017945 */ /* 0x000fe20003800200 */
[C---:B------:R-:W-:Y:S02]  /*0200*/  LOP3.LUT P2, RZ, R3.reuse, R5, RZ, 0xfc, !PT ;  /* 0x0000000503ff7212 */ /* 0x040fe4000784fcff */
[-C--:B------:R-:W-:Y:S02]  /*0210*/  LOP3.LUT P3, RZ, R3, R2.reuse, RZ, 0xfc, !PT ;  /* 0x0000000203ff7212 */ /* 0x080fe4000786fcff */
[----:B------:R-:W-:Y:S01]  /*0220*/  LOP3.LUT P4, RZ, R5, R2, RZ, 0xfc, !PT ;  /* 0x0000000205ff7212 */ /* 0x000fe2000788fcff */
[----:B----4-:R-:W-:-:S04]  /*0230*/  FMUL R13, R8, R8 ;  /* 0x00000008080d7220 */ /* 0x010fc80000400000 */
        /* <DEDUP_REMOVED lines=11> */
[----:B------:R-:W-:Y:S05]  /*02f0*/  CALL.REL.NOINC `($__internal_2_$__cuda_sm3x_div_rn_noftz_f32_slowpath) ;  /* 0x0000000000387944 */ /* 0x000fea0003c00000 */
.L_x_35:
[----:B------:R-:W-:Y:S05]  /*0300*/  BSYNC.RECONVERGENT B1 ;  /* 0x0000000000017941 */ /* 0x000fea0003800200 */
.L_x_34:
[----:B------:R-:W0:Y:S01]  /*0310*/  LDCU.64 UR6, c[0x0][0x3a0] ;  /* 0x00007400ff0677ac */ /* 0x000e220008000a00 */
[----:B------:R-:W1:Y:S01]  /*0320*/  LDC.64 R6, c[0x0][0x398] ;  /* 0x0000e600ff067b82 */ /* 0x000e620000000a00 */
[----:B0-----:R-:W-:-:S04]  /*0330*/  IMAD R2, R2, UR7, R5 ;  /* 0x0000000702027c24 */ /* 0x001fc8000f8e0205 */
[----:B------:R-:W-:-:S04]  /*0340*/  IMAD R3, R2, UR6, R3 ;  /* 0x0000000602037c24 */ /* 0x000fc8000f8e0203 */
[----:B-1----:R-:W-:-:S05]  /*0350*/  IMAD.WIDE R2, R3, 0x8, R6 ;  /* 0x0000000803027825 */ /* 0x002fca00078e0206 */
[----:B------:R-:W2:Y:S01]  /*0360*/  LDG.E.64 R4, desc[UR4][R2.64] ;  /* 0x0000000402047981 */ /* 0x000ea2000c1e1b00 */
[----:B------:R-:W-:-:S04]  /*0370*/  FSEL R0, R0, 1, P4 ;  /* 0x3f80000000007808 */ /* 0x000fc80002000000 */
[----:B------:R-:W-:-:S04]  /*0380*/  FSEL R0, R0, 1, P3 ;  /* 0x3f80000000007808 */ /* 0x000fc80001800000 */
[----:B------:R-:W-:-:S05]  /*0390*/  FSEL R0, R0, 1, P2 ;  /* 0x3f80000000007808 */ /* 0x000fca0001000000 */
[C---:B--2---:R-:W-:Y:S01]  /*03a0*/  FMUL R4, R0.reuse, R4 ;  /* 0x0000000400047220 */ /* 0x044fe20000400000 */
[----:B------:R-:W-:-:S05]  /*03b0*/  FMUL R5, R0, R5 ;  /* 0x0000000500057220 */ /* 0x000fca0000400000 */
[----:B------:R-:W-:Y:S01]  /*03c0*/  STG.E.64 desc[UR4][R2.64], R4 ;  /* 0x0000000402007986 */ /* 0x000fe2000c101b04 */
[----:B------:R-:W-:Y:S05]  /*03d0*/  EXIT ;  /* 0x000000000000794d */ /* 0x000fea0003800000 */
        .weak           $__internal_2_$__cuda_sm3x_div_rn_noftz_f32_slowpath
        .type           $__internal_2_$__cuda_sm3x_div_rn_noftz_f32_slowpath,@function
        .size           $__internal_2_$__cuda_sm3x_div_rn_noftz_f32_slowpath,(.L_x_98 - $__internal_2_$__cuda_sm3x_div_rn_noftz_f32_slowpath)
$__internal_2_$__cuda_sm3x_div_rn_noftz_f32_slowpath:
        /* <DEDUP_REMOVED lines=28> */
.L_x_38:
[----:B------:R-:W-:Y:S05]  /*05a0*/  BSYNC.RELIABLE B2 ;  /* 0x0000000000027941 */ /* 0x000fea0003800100 */
.L_x_37:
        /* <DEDUP_REMOVED lines=49> */
.L_x_45:
[----:B------:R-:W-:-:S04]  /*08c0*/  LOP3.LUT R6, R6, 0x80000000, RZ, 0xc0, !PT ;  /* 0x8000000006067812 */ /* 0x000fc800078ec0ff */
[----:B------:R-:W-:Y:S01]  /*08d0*/  LOP3.LUT R6, R6, 0x7f800000, RZ, 0xfc, !PT ;  /* 0x7f80000006067812 */ /* 0x000fe200078efcff */
[----:B------:R-:W-:Y:S06]  /*08e0*/  BRA `(.L_x_46) ;  /* 0x0000000000047947 */ /* 0x000fec0003800000 */
.L_x_44:
[----:B------:R-:W-:-:S07]  /*08f0*/  IMAD R6, R7, 0x800000, R6 ;  /* 0x0080000007067824 */ /* 0x000fce00078e0206 */
.L_x_46:
[----:B------:R-:W-:Y:S05]  /*0900*/  BSYNC.RECONVERGENT B2 ;  /* 0x0000000000027941 */ /* 0x000fea0003800200 */
.L_x_43:
[----:B------:R-:W-:Y:S05]  /*0910*/  BRA `(.L_x_47) ;  /* 0x0000000000207947 */ /* 0x000fea0003800000 */
.L_x_42:
[----:B------:R-:W-:-:S04]  /*0920*/  LOP3.LUT R6, R13, 0x80000000, R6, 0x48, !PT ;  /* 0x800000000d067812 */ /* 0x000fc800078e4806 */
[----:B------:R-:W-:Y:S01]  /*0930*/  LOP3.LUT R6, R6, 0x7f800000, RZ, 0xfc, !PT ;  /* 0x7f80000006067812 */ /* 0x000fe200078efcff */
[----:B------:R-:W-:Y:S06]  /*0940*/  BRA `(.L_x_47) ;  /* 0x0000000000147947 */ /* 0x000fec0003800000 */
.L_x_41:
[----:B------:R-:W-:Y:S01]  /*0950*/  LOP3.LUT R6, R13, 0x80000000, R6, 0x48, !PT ;  /* 0x800000000d067812 */ /* 0x000fe200078e4806 */
[----:B------:R-:W-:Y:S06]  /*0960*/  BRA `(.L_x_47) ;  /* 0x00000000000c7947 */ /* 0x000fec0003800000 */
.L_x_40:
[----:B------:R-:W0:Y:S01]  /*0970*/  MUFU.RSQ R6, -QNAN ;  /* 0xffc0000000067908 */ /* 0x000e220000001400 */
[----:B------:R-:W-:Y:S05]  /*0980*/  BRA `(.L_x_47) ;  /* 0x0000000000047947 */ /* 0x000fea0003800000 */
.L_x_39:
[----:B------:R-:W-:-:S07]  /*0990*/  FADD.FTZ R6, R0, -1 ;  /* 0xbf80000000067421 */ /* 0x000fce0000010000 */
.L_x_47:
[----:B------:R-:W-:Y:S05]  /*09a0*/  BSYNC.RECONVERGENT B0 ;  /* 0x0000000000007941 */ /* 0x000fea0003800200 */
.L_x_36:
[----:B0-----:R-:W-:Y:S02]  /*09b0*/  IMAD.MOV.U32 R0, RZ, RZ, R6 ;  /* 0x000000ffff007224 */ /* 0x001fe400078e0006 */
[----:B------:R-:W-:Y:S02]  /*09c0*/  IMAD.MOV.U32 R6, RZ, RZ, R4 ;  /* 0x000000ffff067224 */ /* 0x000fe400078e0004 */
[----:B------:R-:W-:-:S04]  /*09d0*/  IMAD.MOV.U32 R7, RZ, RZ, 0x0 ;  /* 0x00000000ff077424 */ /* 0x000fc800078e00ff */
[----:B------:R-:W-:Y:S05]  /*09e0*/  RET.REL.NODEC R6 `(_Z15solvePoisson_3dPKfS0_S0_P6float2iii) ;  /* 0xfffffff406847950 */ /* 0x000fea0003c3ffff */
.L_x_48:
        /* <DEDUP_REMOVED lines=9> */
.L_x_98:


//--------------------- .text._Z12solvePoissonPKfS0_P6float2ii --------------------------
	.section	.text._Z12solvePoissonPKfS0_P6float2ii,"ax",@progbits
	.align	128
        .global         _Z12solvePoissonPKfS0_P6float2ii
        .type           _Z12solvePoissonPKfS0_P6float2ii,@function
        .size           _Z12solvePoissonPKfS0_P6float2ii,(.L_x_99 - _Z12solvePoissonPKfS0_P6float2ii)
        .other          _Z12solvePoissonPKfS0_P6float2ii,@"STO_CUDA_ENTRY STV_DEFAULT"
_Z12solvePoissonPKfS0_P6float2ii:
.text._Z12solvePoissonPKfS0_P6float2ii:
        /* <DEDUP_REMOVED lines=16> */
[----:B0-----:R-:W-:-:S06]  /*0100*/  IMAD.WIDE.U32 R6, R3, 0x4, R6 ;  /* 0x0000000403067825 */ /* 0x001fcc00078e0006 */
[----:B-1----:R-:W3:Y:S01]  /*0110*/  LDG.E.CONSTANT R6, desc[UR4][R6.64] ;  /* 0x0000000406067981 */ /* 0x002ee2000c1e9900 */
[----:B--2---:R-:W-:-:S06]  /*0120*/  IMAD.WIDE R4, R2, 0x4, R4 ;  /* 0x0000000402047825 */ /* 0x004fcc00078e0204 */
[----:B------:R-:W2:Y:S01]  /*0130*/  LDG.E.CONSTANT R4, desc[UR4][R4.64] ;  /* 0x0000000404047981 */ /* 0x000ea2000c1e9900 */
[----:B------:R-:W-:Y:S02]  /*0140*/  UMOV UR6, 0x3f800000 ;  /* 0x3f80000000067882 */ /* 0x000fe40000000000 */
[----:B------:R-:W-:Y:S01]  /*0150*/  IMAD.U32 R10, RZ, RZ, UR6 ;  /* 0x00000006ff0a7e24 */ /* 0x000fe2000f8e00ff */
[----:B------:R-:W-:Y:S01]  /*0160*/  BSSY.RECONVERGENT B1, `(.L_x_49) ;  /* 0x000000f000017945 */ /* 0x000fe20003800200 */
[----:B------:R-:W-:Y:S01]  /*0170*/  LOP3.LUT P2, RZ, R2, R3, RZ, 0xfc, !PT ;  /* 0x0000000302ff7212 */ /* 0x000fe2000784fcff */
[----:B---3--:R-:W-:-:S04]  /*0180*/  FMUL R9, R6, R6 ;  /* 0x0000000606097220 */ /* 0x008fc80000400000 */
[----:B--2---:R-:W-:-:S04]  /*0190*/  FFMA R9, R4, R4, R9 ;  /* 0x0000000404097223 */ /* 0x004fc80000000009 */
        /* <DEDUP_REMOVED lines=9> */
[----:B------:R-:W-:Y:S05]  /*0230*/  CALL.REL.NOINC `($__internal_3_$__cuda_sm3x_div_rn_noftz_f32_slowpath) ;  /* 0x0000000000307944 */ /* 0x000fea0003c00000 */
[----:B------:R-:W-:-:S07]  /*0240*/  IMAD.MOV.U32 R0, RZ, RZ, R8 ;  /* 0x000000ffff007224 */ /* 0x000fce00078e0008 */
.L_x_50:
[----:B------:R-:W-:Y:S05]  /*0250*/  BSYNC.RECONVERGENT B1 ;  /* 0x0000000000017941 */ /* 0x000fea0003800200 */
.L_x_49:
        /* <DEDUP_REMOVED lines=10> */
        .weak           $__internal_3_$__cuda_sm3x_div_rn_noftz_f32_slowpath
        .type           $__internal_3_$__cuda_sm3x_div_rn_noftz_f32_slowpath,@function
        .size           $__internal_3_$__cuda_sm3x_div_rn_noftz_f32_slowpath,(.L_x_99 - $__internal_3_$__cuda_sm3x_div_rn_noftz_f32_slowpath)
$__internal_3_$__cuda_sm3x_div_rn_noftz_f32_slowpath:
        /* <DEDUP_REMOVED lines=28> */
.L_x_53:
[----:B------:R-:W-:Y:S05]  /*04c0*/  BSYNC.RELIABLE B2 ;  /* 0x0000000000027941 */ /* 0x000fea0003800100 */
.L_x_52:
        /* <DEDUP_REMOVED lines=27> */
[CC--:B------:R-:W-:Y:S01]  /*0680*/  FFMA.RZ R5, R0.reuse, R10.reuse, R11 ;  /* 0x0000000a00057223 */ /* 0x0c0fe2000000c00b */
        /* <DEDUP_REMOVED lines=21> */
.L_x_60:
[----:B------:R-:W-:-:S04]  /*07e0*/  LOP3.LUT R8, R8, 0x80000000, RZ, 0xc0, !PT ;  /* 0x8000000008087812 */ /* 0x000fc800078ec0ff */
[----:B------:R-:W-:Y:S01]  /*07f0*/  LOP3.LUT R8, R8, 0x7f800000, RZ, 0xfc, !PT ;  /* 0x7f80000008087812 */ /* 0x000fe200078efcff */
[----:B------:R-:W-:Y:S06]  /*0800*/  BRA `(.L_x_61) ;  /* 0x0000000000047947 */ /* 0x000fec0003800000 */
.L_x_59:
[----:B------:R-:W-:-:S07]  /*0810*/  IMAD R8, R5, 0x800000, R8 ;  /* 0x0080000005087824 */ /* 0x000fce00078e0208 */
.L_x_61:
[----:B------:R-:W-:Y:S05]  /*0820*/  BSYNC.RECONVERGENT B2 ;  /* 0x0000000000027941 */ /* 0x000fea0003800200 */
.L_x_58:
[----:B------:R-:W-:Y:S05]  /*0830*/  BRA `(.L_x_62) ;  /* 0x0000000000207947 */ /* 0x000fea0003800000 */
.L_x_57:
[----:B------:R-:W-:-:S04]  /*0840*/  LOP3.LUT R6, R9, 0x80000000, R6, 0x48, !PT ;  /* 0x8000000009067812 */ /* 0x000fc800078e4806 */
[----:B------:R-:W-:Y:S01]  /*0850*/  LOP3.LUT R8, R6, 0x7f800000, RZ, 0xfc, !PT ;  /* 0x7f80000006087812 */ /* 0x000fe200078efcff */
[----:B------:R-:W-:Y:S06]  /*0860*/  BRA `(.L_x_62) ;  /* 0x0000000000147947 */ /* 0x000fec0003800000 */
.L_x_56:
[----:B------:R-:W-:Y:S01]  /*0870*/  LOP3.LUT R8, R9, 0x80000000, R6, 0x48, !PT ;  /* 0x8000000009087812 */ /* 0x000fe200078e4806 */
[----:B------:R-:W-:Y:S06]  /*0880*/  BRA `(.L_x_62) ;  /* 0x00000000000c7947 */ /* 0x000fec0003800000 */
.L_x_55:
[----:B------:R-:W0:Y:S01]  /*0890*/  MUFU.RSQ R8, -QNAN ;  /* 0xffc0000000087908 */ /* 0x000e220000001400 */
[----:B------:R-:W-:Y:S05]  /*08a0*/  BRA `(.L_x_62) ;  /* 0x0000000000047947 */ /* 0x000fea0003800000 */
.L_x_54:
[----:B------:R-:W-:-:S07]  /*08b0*/  FADD.FTZ R8, R0, -1 ;  /* 0xbf80000000087421 */ /* 0x000fce0000010000 */
.L_x_62:
[----:B------:R-:W-:Y:S05]  /*08c0*/  BSYNC.RECONVERGENT B0 ;  /* 0x0000000000007941 */ /* 0x000fea0003800200 */
.L_x_51:
[----:B------:R-:W-:-:S04]  /*08d0*/  IMAD.MOV.U32 R5, RZ, RZ, 0x0 ;  /* 0x00000000ff057424 */ /* 0x000fc800078e00ff */
[----:B0-----:R-:W-:Y:S05]  /*08e0*/  RET.REL.NODEC R4 `(_Z12solvePoissonPKfS0_P6float2ii) ;  /* 0xfffffff404c47950 */ /* 0x001fea0003c3ffff */
.L_x_63:
        /* <DEDUP_REMOVED lines=9> */
.L_x_99:


//--------------------- .text._Z13computeRHS_3DPKfS0_S0_P6float2ffffiii --------------------------
	.section	.text._Z13computeRHS_3DPKfS0_S0_P6float2ffffiii,"ax",@progbits
	.align	128
        .global         _Z13computeRHS_3DPKfS0_S0_P6float2ffffiii
        .type           _Z13computeRHS_3DPKfS0_S0_P6float2ffffiii,@function
        .size           _Z13computeRHS_3DPKfS0_S0_P6float2ffffiii,(.L_x_100 - _Z13computeRHS_3DPKfS0_S0_P6float2ffffiii)
        .other          _Z13computeRHS_3DPKfS0_S0_P6float2ffffiii,@"STO_CUDA_ENTRY STV_DEFAULT"
_Z13computeRHS_3DPKfS0_S0_P6float2ffffiii:
.text._Z13computeRHS_3DPKfS0_S0_P6float2ffffiii:
        /* <DEDUP_REMOVED lines=23> */
[----:B0-----:R-:W-:-:S07]  /*0170*/  IMAD.WIDE.U32 R8, R4, 0x4, R8 ;  /* 0x0000000404087825 */ /* 0x001fce00078e0008 */
[----:B------:R-:W0:Y:S01]  /*0180*/  LDC.64 R18, c[0x0][0x3a8] ;  /* 0x0000ea00ff127b82 */ /* 0x000e220000000a00 */
[----:B-1----:R-:W4:Y:S01]  /*0190*/  LDG.E.CONSTANT R8, desc[UR4][R8.64] ;  /* 0x0000000408087981 */ /* 0x002f22000c1e9900 */
[----:B--2---:R-:W-:-:S06]  /*01a0*/  IMAD.WIDE R6, R2, 0x4, R6 ;  /* 0x0000000402067825 */ /* 0x004fcc00078e0206 */
[----:B------:R-:W4:Y:S01]  /*01b0*/  LDC.64 R16, c[0x0][0x3a0] ;  /* 0x0000e800ff107b82 */ /* 0x000f220000000a00 */
[----:B------:R-:W2:Y:S01]  /*01c0*/  LDG.E.CONSTANT R7, desc[UR4][R6.64] ;  /* 0x0000000406077981 */ /* 0x000ea2000c1e9900 */
[----:B---3--:R-:W-:-:S06]  /*01d0*/  IMAD.WIDE.U32 R10, R3, 0x4, R10 ;  /* 0x00000004030a7825 */ /* 0x008fcc00078e000a */
[----:B------:R-:W3:Y:S01]  /*01e0*/  LDG.E.CONSTANT R11, desc[UR4][R10.64] ;  /* 0x000000040a0b7981 */ /* 0x000ee2000c1e9900 */
[----:B0-----:R-:W-:-:S04]  /*01f0*/  FMUL R5, R19, R19 ;  /* 0x0000001313057220 */ /* 0x001fc80000400000 */
[----:B------:R-:W-:-:S04]  /*0200*/  FMUL R15, R5, -3 ;  /* 0xc0400000050f7820 */ /* 0x000fc80000400000 */
[----:B------:R-:W0:Y:S01]  /*0210*/  MUFU.RCP R14, R15 ;  /* 0x0000000f000e7308 */ /* 0x000e220000001000 */
[----:B------:R-:W-:Y:S01]  /*0220*/  IMAD R3, R3, UR9, R4 ;  /* 0x0000000903037c24 */ /* 0x000fe2000f8e0204 */
[----:B------:R-:W-:Y:S03]  /*0230*/  BSSY.RECONVERGENT B0, `(.L_x_64) ;  /* 0x0000013000007945 */ /* 0x000fe60003800200 */
[----:B------:R-:W-:Y:S02]  /*0240*/  IMAD R4, R3, UR8, R2 ;  /* 0x0000000803047c24 */ /* 0x000fe4000f8e0202 */
[----:B----4-:R-:W-:-:S04]  /*0250*/  FFMA R12, R17, -0.5, R8 ;  /* 0xbf000000110c7823 */ /* 0x010fc80000000008 */
[----:B------:R-:W-:Y:S01]  /*0260*/  FMUL R9, R12, R12 ;  /* 0x0000000c0c097220 */ /* 0x000fe20000400000 */
[----:B--2---:R-:W-:-:S04]  /*0270*/  FFMA R0, R16, -0.5, R7 ;  /* 0xbf00000010007823 */ /* 0x004fc80000000007 */
[----:B------:R-:W-:Y:S01]  /*0280*/  FFMA R0, R0, R0, R9 ;  /* 0x0000000000007223 */ /* 0x000fe20000000009 */
[----:B---3--:R-:W-:-:S04]  /*0290*/  FFMA R13, R18, -0.5, R11 ;  /* 0xbf000000120d7823 */ /* 0x008fc8000000000b */
[----:B------:R-:W-:Y:S01]  /*02a0*/  FFMA R0, R13, R13, R0 ;  /* 0x0000000d0d007223 */ /* 0x000fe20000000000 */
[----:B0-----:R-:W-:-:S03]  /*02b0*/  FFMA R7, -R15, R14, 1 ;  /* 0x3f8000000f077423 */ /* 0x001fc6000000010e */
[----:B------:R-:W0:Y:S01]  /*02c0*/  FCHK P0, R0, R15 ;  /* 0x0000000f00007302 */ /* 0x000e220000000000 */
[----:B------:R-:W-:-:S04]  /*02d0*/  FFMA R7, R14, R7, R14 ;  /* 0x000000070e077223 */ /* 0x000fc8000000000e */
[----:B------:R-:W-:-:S04]  /*02e0*/  FFMA R6, R0, R7, RZ ;  /* 0x0000000700067223 */ /* 0x000fc800000000ff */
[----:B------:R-:W-:-:S04]  /*02f0*/  FFMA R8, -R15, R6, R0 ;  /* 0x000000060f087223 */ /* 0x000fc80000000100 */
[----:B------:R-:W-:Y:S01]  /*0300*/  FFMA R6, R7, R8, R6 ;  /* 0x0000000807067223 */ /* 0x000fe20000000006 */
[----:B0-----:R-:W-:Y:S06]  /*0310*/  @!P0 BRA `(.L_x_65) ;  /* 0x0000000000108947 */ /* 0x001fec0003800000 */
[----:B------:R-:W-:Y:S01]  /*0320*/  IMAD.MOV.U32 R3, RZ, RZ, R15 ;  /* 0x000000ffff037224 */ /* 0x000fe200078e000f */
[----:B------:R-:W-:-:S07]  /*0330*/  MOV R6, 0x350 ;  /* 0x0000035000067802 */ /* 0x000fce0000000f00 */
[----:B------:R-:W-:Y:S05]  /*0340*/  CALL.REL.NOINC `($__internal_4_$__cuda_sm3x_div_rn_noftz_f32_slowpath) ;  /* 0x00000000008c7944 */ /* 0x000fea0003c00000 */
[----:B------:R-:W-:-:S07]  /*0350*/  MOV R6, R2 ;  /* 0x0000000200067202 */ /* 0x000fce0000000f00 */
.L_x_65:
[----:B------:R-:W-:Y:S05]  /*0360*/  BSYNC.RECONVERGENT B0 ;  /* 0x0000000000007941 */ /* 0x000fea0003800200 */
.L_x_64:
[----:B------:R-:W-:Y:S02]  /*0370*/  HFMA2 R7, -RZ, RZ, 3.7421875, 0 ;  /* 0x437c0000ff077431 */ /* 0x000fe400000001ff */
[----:B------:R-:W-:Y:S01]  /*0380*/  IMAD.MOV.U32 R3, RZ, RZ, 0x3bbb989d ;  /* 0x3bbb989dff037424 */ /* 0x000fe200078e00ff */
[----:B------:R-:W-:Y:S03]  /*0390*/  BSSY.RECONVERGENT B0, `(.L_x_66) ;  /* 0x0000019000007945 */ /* 0x000fe60003800200 */
[----:B------:R-:W-:-:S04]  /*03a0*/  FFMA.SAT R2, R6, R3, 0.5 ;  /* 0x3f00000006027423 */ /* 0x000fc80000002003 */
[----:B------:R-:W-:Y:S01]  /*03b0*/  FFMA.RM R2, R2, R7, 12582913 ;  /* 0x4b40000102027423 */ /* 0x000fe20000004007 */
[C---:B------:R-:W-:Y:S01]  /*03c0*/  FMUL R7, R5.reuse, R5 ;  /* 0x0000000505077220 */ /* 0x040fe20000400000 */
[----:B------:R-:W-:Y:S02]  /*03d0*/  FADD R5, R5, R5 ;  /* 0x0000000505057221 */ /* 0x000fe40000000000 */
[C---:B------:R-:W-:Y:S01]  /*03e0*/  FADD R3, R2.reuse, -12583039 ;  /* 0xcb40007f02037421 */ /* 0x040fe20000000000 */
[----:B------:R-:W-:Y:S02]  /*03f0*/  IMAD.SHL.U32 R2, R2, 0x800000, RZ ;  /* 0x0080000002027824 */ /* 0x000fe400078e00ff */
[----:B------:R-:W-:Y:S01]  /*0400*/  FADD R5, R0, -R5 ;  /* 0x8000000500057221 */ /* 0x000fe20000000000 */
[----:B------:R-:W-:-:S04]  /*0410*/  FFMA R3, R6, 1.4426950216293334961, -R3 ;  /* 0x3fb8aa3b06037823 */ /* 0x000fc80000000803 */
[----:B------:R-:W-:Y:S02]  /*0420*/  FFMA R3, R6, 1.925963033500011079e-08, R3 ;  /* 0x32a5706006037823 */ /* 0x000fe40000000003 */
[----:B------:R-:W0:Y:S08]  /*0430*/  MUFU.RCP R6, R7 ;  /* 0x0000000700067308 */ /* 0x000e300000001000 */
[----:B------:R-:W1:Y:S01]  /*0440*/  MUFU.EX2 R3, R3 ;  /* 0x0000000300037308 */ /* 0x000e620000000800 */
[----:B0-----:R-:W-:-:S04]  /*0450*/  FFMA R9, -R7, R6, 1 ;  /* 0x3f80000007097423 */ /* 0x001fc80000000106 */
[----:B------:R-:W-:Y:S01]  /*0460*/  FFMA R9, R6, R9, R6 ;  /* 0x0000000906097223 */ /* 0x000fe20000000006 */
[----:B-1----:R-:W-:-:S04]  /*0470*/  FMUL R0, R2, R3 ;  /* 0x0000000302007220 */ /* 0x002fc80000400000 */
[----:B------:R-:W-:-:S04]  /*0480*/  FMUL R0, R0, R5 ;  /* 0x0000000500007220 */ /* 0x000fc80000400000 */
[----:B------:R-:W0:Y:S01]  /*0490*/  FCHK P0, R0, R7 ;  /* 0x0000000700007302 */ /* 0x000e220000000000 */
[----:B------:R-:W-:-:S04]  /*04a0*/  FFMA R2, R0, R9, RZ ;  /* 0x0000000900027223 */ /* 0x000fc800000000ff */
[----:B------:R-:W-:-:S04]  /*04b0*/  FFMA R3, -R7, R2, R0 ;  /* 0x0000000207037223 */ /* 0x000fc80000000100 */
[----:B------:R-:W-:Y:S01]  /*04c0*/  FFMA R6, R9, R3, R2 ;  /* 0x0000000309067223 */ /* 0x000fe20000000002 */
[----:B0-----:R-:W-:Y:S06]  /*04d0*/  @!P0 BRA `(.L_x_67) ;  /* 0x0000000000108947 */ /* 0x001fec0003800000 */
[----:B------:R-:W-:Y:S02]  /*04e0*/  MOV R3, R7 ;  /* 0x0000000700037202 */ /* 0x000fe40000000f00 */
[----:B------:R-:W-:-:S07]  /*04f0*/  MOV R6, 0x510 ;  /* 0x0000051000067802 */ /* 0x000fce0000000f00 */
[----:B------:R-:W-:Y:S05]  /*0500*/  CALL.REL.NOINC `($__internal_4_$__cuda_sm3x_div_rn_noftz_f32_slowpath) ;  /* 0x00000000001c7944 */ /* 0x000fea0003c00000 */
[----:B------:R-:W-:-:S07]  /*0510*/  IMAD.MOV.U32 R6, RZ, RZ, R2 ;  /* 0x000000ffff067224 */ /* 0x000fce00078e0002 */
.L_x_67:
[----:B------:R-:W-:Y:S05]  /*0520*/  BSYNC.RECONVERGENT B0 ;  /* 0x0000000000007941 */ /* 0x000fea0003800200 */
.L_x_66:
[----:B------:R-:W0:Y:S01]  /*0530*/  LDC.64 R2, c[0x0][0x398] ;  /* 0x0000e600ff027b82 */ /* 0x000e220000000a00 */
[----:B------:R-:W-:Y:S01]  /*0540*/  MOV R7, RZ ;  /* 0x000000ff00077202 */ /* 0x000fe20000000f00 */
[----:B0-----:R-:W-:-:S05]  /*0550*/  IMAD.WIDE R4, R4, 0x8, R2 ;  /* 0x0000000804047825 */ /* 0x001fca00078e0202 */
[----:B------:R-:W-:Y:S01]  /*0560*/  STG.E.64 desc[UR4][R4.64], R6 ;  /* 0x0000000604007986 */ /* 0x000fe2000c101b04 */
[----:B------:R-:W-:Y:S05]  /*0570*/  EXIT ;  /* 0x000000000000794d */ /* 0x000fea0003800000 */
        .weak           $__internal_4_$__cuda_sm3x_div_rn_noftz_f32_slowpath
        .type           $__internal_4_$__cuda_sm3x_div_rn_noftz_f32_slowpath,@function
        .size           $__internal_4_$__cuda_sm3x_div_rn_noftz_f32_slowpath,(.L_x_100 - $__internal_4_$__cuda_sm3x_div_rn_noftz_f32_slowpath)
$__internal_4_$__cuda_sm3x_div_rn_noftz_f32_slowpath:
[----:B------:R-:W-:Y:S01]  /*0580*/  SHF.R.U32.HI R7, RZ, 0x17, R3 ;  /* 0x00000017ff077819 */ /* 0x000fe20000011603 */
[----:B------:R-:W-:Y:S01]  /*0590*/  BSSY.RECONVERGENT B1, `(.L_x_68) ;  /* 0x0000063000017945 */ /* 0x000fe20003800200 */
[--C-:B------:R-:W-:Y:S02]  /*05a0*/  SHF.R.U32.HI R2, RZ, 0x17, R0.reuse ;  /* 0x00000017ff027819 */ /* 0x100fe40000011600 */
[----:B------:R-:W-:Y:S02]  /*05b0*/  LOP3.LUT R12, R7, 0xff, RZ, 0xc0, !PT ;  /* 0x000000ff070c7812 */ /* 0x000fe400078ec0ff */
[----:B------:R-:W-:Y:S01]  /*05c0*/  LOP3.LUT R10, R2, 0xff, RZ, 0xc0, !PT ;  /* 0x000000ff020a7812 */ /* 0x000fe200078ec0ff */
[----:B------:R-:W-:Y:S02]  /*05d0*/  IMAD.MOV.U32 R2, RZ, RZ, R0 ;  /* 0x000000ffff027224 */ /* 0x000fe400078e0000 */
[----:B------:R-:W-:Y:S01]  /*05e0*/  VIADD R9, R12, 0xffffffff ;  /* 0xffffffff0c097836 */ /* 0x000fe20000000000 */
[----:B------:R-:W-:-:S04]  /*05f0*/  IADD3 R8, PT, PT, R10, -0x1, RZ ;  /* 0xffffffff0a087810 */ /* 0x000fc80007ffe0ff */
[----:B------:R-:W-:-:S04]  /*0600*/  ISETP.GT.U32.AND P0, PT, R9, 0xfd, PT ;  /* 0x000000fd0900780c */ /* 0x000fc80003f04070 */
[----:B------:R-:W-:-:S13]  /*0610*/  ISETP.GT.U32.OR P0, PT, R8, 0xfd, P0 ;  /* 0x000000fd0800780c */ /* 0x000fda0000704470 */
[----:B------:R-:W-:Y:S01]  /*0620*/  @!P0 MOV R7, RZ ;  /* 0x000000ff00078202 */ /* 0x000fe20000000f00 */
[----:B------:R-:W-:Y:S06]  /*0630*/  @!P0 BRA `(.L_x_69) ;  /* 0x00000000005c8947 */ /* 0x000fec0003800000 */
[----:B------:R-:W-:Y:S02]  /*0640*/  FSETP.GTU.FTZ.AND P0, PT, |R0|, +INF , PT ;  /* 0x7f8000000000780b */ /* 0x000fe40003f1c200 */
[----:B------:R-:W-:-:S04]  /*0650*/  FSETP.GTU.FTZ.AND P1, PT, |R3|, +INF , PT ;  /* 0x7f8000000300780b */ /* 0x000fc80003f3c200 */
[----:B------:R-:W-:-:S13]  /*0660*/  PLOP3.LUT P0, PT, P0, P1, PT, 0xf8, 0x8f ;  /* 0x00000000008f781c */ /* 0x000fda0000703f70 */
[----:B------:R-:W-:Y:S05]  /*0670*/  @P0 BRA `(.L_x_70) ;  /* 0x00000004004c0947 */ /* 0x000fea0003800000 */
[----:B------:R-:W-:-:S13]  /*0680*/  LOP3.LUT P0, RZ, R3, 0x7fffffff, R2, 0xc8, !PT ;  /* 0x7fffffff03ff7812 */ /* 0x000fda000780c802 */
[----:B------:R-:W-:Y:S05]  /*0690*/  @!P0 BRA `(.L_x_71) ;  /* 0x00000004003c8947 */ /* 0x000fea0003800000 */
[C---:B------:R-:W-:Y:S02]  /*06a0*/  FSETP.NEU.FTZ.AND P2, PT, |R0|.reuse, +INF , PT ;  /* 0x7f8000000000780b */ /* 0x040fe40003f5d200 */
[----:B------:R-:W-:Y:S02]  /*06b0*/  FSETP.NEU.FTZ.AND P1, PT, |R3|, +INF , PT ;  /* 0x7f8000000300780b */ /* 0x000fe40003f3d200 */
[----:B------:R-:W-:-:S11]  /*06c0*/  FSETP.NEU.FTZ.AND P0, PT, |R0|, +INF , PT ;  /* 0x7f8000000000780b */ /* 0x000fd60003f1d200 */
[----:B------:R-:W-:Y:S05]  /*06d0*/  @!P1 BRA !P2, `(.L_x_71) ;  /* 0x00000004002c9947 */ /* 0x000fea0005000000 */
[----:B------:R-:W-:-:S04]  /*06e0*/  LOP3.LUT P2, RZ, R2, 0x7fffffff, RZ, 0xc0, !PT ;  /* 0x7fffffff02ff7812 */ /* 0x000fc8000784c0ff */
[----:B------:R-:W-:-:S13]  /*06f0*/  PLOP3.LUT P1, PT, P1, P2, PT, 0x2f, 0xf2 ;  /* 0x0000000000f2781c */ /* 0x000fda0000f24577 */
[----:B------:R-:W-:Y:S05]  /*0700*/  @P1 BRA `(.L_x_72) ;  /* 0x0000000400181947 */ /* 0x000fea0003800000 */
[----:B------:R-:W-:-:S04]  /*0710*/  LOP3.LUT P1, RZ, R3, 0x7fffffff, RZ, 0xc0, !PT ;  /* 0x7fffffff03ff7812 */ /* 0x000fc8000782c0ff */
[----:B------:R-:W-:-:S13]  /*0720*/  PLOP3.LUT P0, PT, P0, P1, PT, 0x2f, 0xf2 ;  /* 0x0000000000f2781c */ /* 0x000fda0000702577 */
[----:B------:R-:W-:Y:S05]  /*0730*/  @P0 BRA `(.L_x_73) ;  /* 0x0000000400000947 */ /* 0x000fea0003800000 */
[----:B------:R-:W-:Y:S02]  /*0740*/  ISETP.GE.AND P0, PT, R8, RZ, PT ;  /* 0x000000ff0800720c */ /* 0x000fe40003f06270 */
[----:B------:R-:W-:-:S11]  /*0750*/  ISETP.GE.AND P1, PT, R9, RZ, PT ;  /* 0x000000ff0900720c */ /* 0x000fd60003f26270 */
[----:B------:R-:W-:Y:S01]  /*0760*/  @P0 IMAD.MOV.U32 R7, RZ, RZ, RZ ;  /* 0x000000ffff070224 */ /* 0x000fe200078e00ff */
[----:B------:R-:W-:Y:S01]  /*0770*/  @!P0 MOV R7, 0xffffffc0 ;  /* 0xffffffc000078802 */ /* 0x000fe20000000f00 */
[----:B------:R-:W-:Y:S01]  /*0780*/  @!P0 FFMA R2, R0, 1.84467440737095516160e+19, RZ ;  /* 0x5f80000000028823 */ /* 0x000fe200000000ff */
[----:B------:R-:W-:-:S03]  /*0790*/  @!P1 FFMA R3, R3, 1.84467440737095516160e+19, RZ ;  /* 0x5f80000003039823 */ /* 0x000fc600000000ff */
[----:B------:R-:W-:-:S07]  /*07a0*/  @!P1 VIADD R7, R7, 0x40 ;  /* 0x0000004007079836 */ /* 0x000fce0000000000 */
.L_x_69:
[----:B------:R-:W-:Y:S01]  /*07b0*/  LEA R8, R12, 0xc0800000, 0x17 ;  /* 0xc08000000c087811 */ /* 0x000fe200078eb8ff */
[----:B------:R-:W-:Y:S03]  /*07c0*/  BSSY.RECONVERGENT B2, `(.L_x_74) ;  /* 0x0000036000027945 */ /* 0x000fe60003800200 */
[----:B------:R-:W-:Y:S01]  /*07d0*/  IADD3 R8, PT, PT, -R8, R3, RZ ;  /* 0x0000000308087210 */ /* 0x000fe20007ffe1ff */
[----:B------:R-:W-:-:S03]  /*07e0*/  VIADD R3, R10, 0xffffff81 ;  /* 0xffffff810a037836 */ /* 0x000fc60000000000 */
[----:B------:R0:W1:Y:S01]  /*07f0*/  MUFU.RCP R9, R8 ;  /* 0x0000000800097308 */ /* 0x0000620000001000 */
[----:B------:R-:W-:Y:S01]  /*0800*/  FADD.FTZ R11, -R8, -RZ ;  /* 0x800000ff080b7221 */ /* 0x000fe20000010100 */
[C---:B------:R-:W-:Y:S01]  /*0810*/  IMAD R2, R3.reuse, -0x800000, R2 ;  /* 0xff80000003027824 */ /* 0x040fe200078e0202 */
[----:B0-----:R-:W-:-:S04]  /*0820*/  IADD3 R8, PT, PT, R3, 0x7f, -R12 ;  /* 0x0000007f03087810 */ /* 0x001fc80007ffe80c */
[----:B------:R-:W-:Y:S01]  /*0830*/  IADD3 R8, PT, PT, R8, R7, RZ ;  /* 0x0000000708087210 */ /* 0x000fe20007ffe0ff */
[----:B-1----:R-:W-:-:S04]  /*0840*/  FFMA R10, R9, R11, 1 ;  /* 0x3f800000090a7423 */ /* 0x002fc8000000000b */
[----:B------:R-:W-:-:S04]  /*0850*/  FFMA R14, R9, R10, R9 ;  /* 0x0000000a090e7223 */ /* 0x000fc80000000009 */
[----:B------:R-:W-:-:S04]  /*0860*/  FFMA R9, R2, R14, RZ ;  /* 0x0000000e02097223 */ /* 0x000fc800000000ff */
[----:B------:R-:W-:-:S04]  /*0870*/  FFMA R10, R11, R9, R2 ;  /* 0x000000090b0a7223 */ /* 0x000fc80000000002 */
[----:B------:R-:W-:-:S04]  /*0880*/  FFMA R9, R14, R10, R9 ;  /* 0x0000000a0e097223 */ /* 0x000fc80000000009 */
[----:B------:R-:W-:-:S04]  /*0890*/  FFMA R10, R11, R9, R2 ;  /* 0x000000090b0a7223 */ /* 0x000fc80000000002 */
[----:B------:R-:W-:-:S05]  /*08a0*/  FFMA R2, R14, R10, R9 ;  /* 0x0000000a0e027223 */ /* 0x000fca0000000009 */
[----:B------:R-:W-:-:S04]  /*08b0*/  SHF.R.U32.HI R3, RZ, 0x17, R2 ;  /* 0x00000017ff037819 */ /* 0x000fc80000011602 */
[----:B------:R-:W-:-:S05]  /*08c0*/  LOP3.LUT R3, R3, 0xff, RZ, 0xc0, !PT ;  /* 0x000000ff03037812 */ /* 0x000fca00078ec0ff */
[----:B------:R-:W-:-:S05]  /*08d0*/  IMAD.IADD R11, R3, 0x1, R8 ;  /* 0x00000001030b7824 */ /* 0x000fca00078e0208 */
[----:B------:R-:W-:-:S04]  /*08e0*/  IADD3 R3, PT, PT, R11, -0x1, RZ ;  /* 0xffffffff0b037810 */ /* 0x000fc80007ffe0ff */
        /* <DEDUP_REMOVED lines=10> */
[CCC-:B------:R-:W-:Y:S01]  /*0990*/  FFMA.RM R8, R14.reuse, R10.reuse, R9.reuse ;  /* 0x0000000a0e087223 */ /* 0x1c0fe20000004009 */
[C---:B------:R-:W-:Y:S02]  /*09a0*/  ISETP.NE.AND P2, PT, R11.reuse, RZ, PT ;  /* 0x000000ff0b00720c */ /* 0x040fe40003f45270 */
[----:B------:R-:W-:Y:S02]  /*09b0*/  ISETP.NE.AND P1, PT, R11, RZ, PT ;  /* 0x000000ff0b00720c */ /* 0x000fe40003f25270 */
[----:B------:R-:W-:Y:S01]  /*09c0*/  LOP3.LUT R7, R3, 0x7fffff, RZ, 0xc0, !PT ;  /* 0x007fffff03077812 */ /* 0x000fe200078ec0ff */
[----:B------:R-:W-:Y:S01]  /*09d0*/  FFMA.RP R3, R14, R10, R9 ;  /* 0x0000000a0e037223 */ /* 0x000fe20000008009 */
[C---:B------:R-:W-:Y:S01]  /*09e0*/  VIADD R10, R11.reuse, 0x20 ;  /* 0x000000200b0a7836 */ /* 0x040fe20000000000 */
[----:B------:R-:W-:Y:S02]  /*09f0*/  IADD3 R9, PT, PT, -R11, RZ, RZ ;  /* 0x000000ff0b097210 */ /* 0x000fe40007ffe1ff */
[----:B------:R-:W-:-:S02]  /*0a00*/  LOP3.LUT R7, R7, 0x800000, RZ, 0xfc, !PT ;  /* 0x0080000007077812 */ /* 0x000fc400078efcff */
        /* <DEDUP_REMOVED lines=13> */
.L_x_76:
[----:B------:R-:W-:-:S04]  /*0ae0*/  LOP3.LUT R2, R2, 0x80000000, RZ, 0xc0, !PT ;  /* 0x8000000002027812 */ /* 0x000fc800078ec0ff */
[----:B------:R-:W-:Y:S01]  /*0af0*/  LOP3.LUT R2, R2, 0x7f800000, RZ, 0xfc, !PT ;  /* 0x7f80000002027812 */ /* 0x000fe200078efcff */
[----:B------:R-:W-:Y:S06]  /*0b00*/  BRA `(.L_x_77) ;  /* 0x0000000000047947 */ /* 0x000fec0003800000 */
.L_x_75:
[----:B------:R-:W-:-:S07]  /*0b10*/  LEA R2, R8, R2, 0x17 ;  /* 0x0000000208027211 */ /* 0x000fce00078eb8ff */
.L_x_77:
[----:B------:R-:W-:Y:S05]  /*0b20*/  BSYNC.RECONVERGENT B2 ;  /* 0x0000000000027941 */ /* 0x000fea0003800200 */
.L_x_74:
[----:B------:R-:W-:Y:S05]  /*0b30*/  BRA `(.L_x_78) ;  /* 0x0000000000207947 */ /* 0x000fea0003800000 */
.L_x_73:
[----:B------:R-:W-:-:S04]  /*0b40*/  LOP3.LUT R2, R3, 0x80000000, R2, 0x48, !PT ;  /* 0x8000000003027812 */ /* 0x000fc800078e4802 */
[----:B------:R-:W-:Y:S01]  /*0b50*/  LOP3.LUT R2, R2, 0x7f800000, RZ, 0xfc, !PT ;  /* 0x7f80000002027812 */ /* 0x000fe200078efcff */
[----:B------:R-:W-:Y:S06]  /*0b60*/  BRA `(.L_x_78) ;  /* 0x0000000000147947 */ /* 0x000fec0003800000 */
.L_x_72:
[----:B------:R-:W-:Y:S01]  /*0b70*/  LOP3.LUT R2, R3, 0x80000000, R2, 0x48, !PT ;  /* 0x8000000003027812 */ /* 0x000fe200078e4802 */
[----:B------:R-:W-:Y:S06]  /*0b80*/  BRA `(.L_x_78) ;  /* 0x00000000000c7947 */ /* 0x000fec0003800000 */
.L_x_71:
[----:B------:R-:W0:Y:S01]  /*0b90*/  MUFU.RSQ R2, -QNAN ;  /* 0xffc0000000027908 */ /* 0x000e220000001400 */
[----:B------:R-:W-:Y:S05]  /*0ba0*/  BRA `(.L_x_78) ;  /* 0x0000000000047947 */ /* 0x000fea0003800000 */
.L_x_70:
[----:B------:R-:W-:-:S07]  /*0bb0*/  FADD.FTZ R2, R0, R3 ;  /* 0x0000000300027221 */ /* 0x000fce0000010000 */
.L_x_78:
[----:B------:R-:W-:Y:S05]  /*0bc0*/  BSYNC.RECONVERGENT B1 ;  /* 0x0000000000017941 */ /* 0x000fea0003800200 */
.L_x_68:
[----:B------:R-:W-:-:S04]  /*0bd0*/  IMAD.MOV.U32 R7, RZ, RZ, 0x0 ;  /* 0x00000000ff077424 */ /* 0x000fc800078e00ff */
[----:B0-----:R-:W-:Y:S05]  /*0be0*/  RET.REL.NODEC R6 `(_Z13computeRHS_3DPKfS0_S0_P6float2ffffiii) ;  /* 0xfffffff406047950 */ /* 0x001fea0003c3ffff */
.L_x_79:
        /* <DEDUP_REMOVED lines=9> */
.L_x_100:


//--------------------- .text._Z10computeRHSPKfS0_P6float2fffii --------------------------
	.section	.text._Z10computeRHSPKfS0_P6float2fffii,"ax",@progbits
	.align	128
        .global         _Z10computeRHSPKfS0_P6float2fffii
        .type           _Z10computeRHSPKfS0_P6float2fffii,@function
        .size           _Z10computeRHSPKfS0_P6float2fffii,(.L_x_101 - _Z10computeRHSPKfS0_P6float2fffii)
        .other          _Z10computeRHSPKfS0_P6float2fffii,@"STO_CUDA_ENTRY STV_DEFAULT"
_Z10computeRHSPKfS0_P6float2fffii:
.text._Z10computeRHSPKfS0_P6float2fffii:
[----:B------:R-:W-:Y:S01]  /*0000*/  LDC R1, c[0x0][0x37c] ;  /* 0x0000df00ff017b82 */ /* 0x000fe20000000800 */
[----:B------:R-:W0:Y:S07]  /*0010*/  S2R R4, SR_TID.Y ;  /* 0x0000000000047919 */ /* 0x000e2e0000002200 */
[----:B------:R-:W1:Y:S01]  /*0020*/  LDC R0, c[0x0][0x360] ;  /* 0x0000d800ff007b82 */ /* 0x000e620000000800 */
[----:B------:R-:W2:Y:S01]  /*0030*/  LDCU UR6, c[0x0][0x3a8] ;  /* 0x00007500ff0677ac */ /* 0x000ea20008000800 */
[----:B------:R-:W1:Y:S01]  /*0040*/  S2R R5, SR_TID.X ;  /* 0x0000000000057919 */ /* 0x000e620000002100 */
[----:B------:R-:W3:Y:S05]  /*0050*/  LDCU UR7, c[0x0][0x3a4] ;  /* 0x00007480ff0777ac */ /* 0x000eea0008000800 */
[----:B------:R-:W0:Y:S08]  /*0060*/  S2UR UR5, SR_CTAID.Y ;  /* 0x00000000000579c3 */ /* 0x000e300000002600 */
[----:B------:R-:W0:Y:S08]  /*0070*/  LDC R3, c[0x0][0x364] ;  /* 0x0000d900ff037b82 */ /* 0x000e300000000800 */
[----:B------:R-:W1:Y:S01]  /*0080*/  S2UR UR4, SR_CTAID.X ;  /* 0x00000000000479c3 */ /* 0x000e620000002500 */
[----:B0-----:R-:W-:-:S05]  /*0090*/  IMAD R4, R3, UR5, R4 ;  /* 0x0000000503047c24 */ /* 0x001fca000f8e0204 */
[----:B--2---:R-:W-:Y:S01]  /*00a0*/  ISETP.GE.AND P0, PT, R4, UR6, PT ;  /* 0x0000000604007c0c */ /* 0x004fe2000bf06270 */
[----:B-1----:R-:W-:-:S05]  /*00b0*/  IMAD R5, R0, UR4, R5 ;  /* 0x0000000400057c24 */ /* 0x002fca000f8e0205 */
[----:B---3--:R-:W-:-:S13]  /*00c0*/  ISETP.GE.OR P0, PT, R5, UR7, P0 ;  /* 0x0000000705007c0c */ /* 0x008fda0008706670 */
[----:B------:R-:W-:Y:S05]  /*00d0*/  @P0 EXIT ;  /* 0x000000000000094d */ /* 0x000fea0003800000 */
[----:B------:R-:W0:Y:S01]  /*00e0*/  LDC.64 R10, c[0x0][0x388] ;  /* 0x0000e200ff0a7b82 */ /* 0x000e220000000a00 */
[----:B------:R-:W1:Y:S07]  /*00f0*/  LDCU.64 UR4, c[0x0][0x358] ;  /* 0x00006b00ff0477ac */ /* 0x000e6e0008000a00 */
[----:B------:R-:W2:Y:S08]  /*0100*/  LDC.64 R8, c[0x0][0x380] ;  /* 0x0000e000ff087b82 */ /* 0x000eb00000000a00 */
[----:B------:R-:W3:Y:S01]  /*0110*/  LDC R6, c[0x0][0x3a0] ;  /* 0x0000e800ff067b82 */ /* 0x000ee20000000800 */
[----:B0-----:R-:W-:-:S07]  /*0120*/  IMAD.WIDE.U32 R10, R4, 0x4, R10 ;  /* 0x00000004040a7825 */ /* 0x001fce00078e000a */
[----:B------:R-:W0:Y:S01]  /*0130*/  LDC.64 R14, c[0x0][0x398] ;  /* 0x0000e600ff0e7b82 */ /* 0x000e220000000a00 */
[----:B-1----:R-:W0:Y:S01]  /*0140*/  LDG.E.CONSTANT R10, desc[UR4][R10.64] ;  /* 0x000000040a0a7981 */ /* 0x002e22000c1e9900 */
[----:B--2---:R-:W-:-:S06]  /*0150*/  IMAD.WIDE R8, R5, 0x4, R8 ;  /* 0x0000000405087825 */ /* 0x004fcc00078e0208 */
[----:B------:R-:W2:Y:S01]  /*0160*/  LDG.E.CONSTANT R9, desc[UR4][R8.64] ;  /* 0x0000000408097981 */ /* 0x000ea2000c1e9900 */
[----:B---3--:R-:W-:-:S04]  /*0170*/  FMUL R6, R6, R6 ;  /* 0x0000000606067220 */ /* 0x008fc80000400000 */
[----:B------:R-:W-:-:S04]  /*0180*/  FADD R3, R6, R6 ;  /* 0x0000000606037221 */ /* 0x000fc80000000000 */
[----:B------:R-:W1:Y:S01]  /*0190*/  MUFU.RCP R12, R3 ;  /* 0x00000003000c7308 */ /* 0x000e620000001000 */
[----:B------:R-:W-:Y:S01]  /*01a0*/  BSSY.RECONVERGENT B0, `(.L_x_80) ;  /* 0x000000f000007945 */ /* 0x000fe20003800200 */
[----:B-1----:R-:W-:-:S04]  /*01b0*/  FFMA R13, -R3, R12, 1 ;  /* 0x3f800000030d7423 */ /* 0x002fc8000000010c */
[----:B------:R-:W-:Y:S01]  /*01c0*/  FFMA R13, R12, R13, R12 ;  /* 0x0000000d0c0d7223 */ /* 0x000fe2000000000c */
[----:B0-----:R-:W-:-:S04]  /*01d0*/  FFMA R2, R15, -0.5, R10 ;  /* 0xbf0000000f027823 */ /* 0x001fc8000000000a */
[----:B------:R-:W-:Y:S01]  /*01e0*/  FMUL R7, R2, R2 ;  /* 0x0000000202077220 */ /* 0x000fe20000400000 */
[----:B--2---:R-:W-:-:S04]  /*01f0*/  FFMA R0, R14, -0.5, R9 ;  /* 0xbf0000000e007823 */ /* 0x004fc80000000009 */
[----:B------:R-:W-:-:S04]  /*0200*/  FFMA R0, R0, R0, R7 ;  /* 0x0000000000007223 */ /* 0x000fc80000000007 */
[----:B------:R-:W0:Y:S01]  /*0210*/  FCHK P0, -R0, R3 ;  /* 0x0000000300007302 */ /* 0x000e220000000100 */
[----:B------:R-:W-:-:S04]  /*0220*/  FFMA R2, -R0, R13, RZ ;  /* 0x0000000d00027223 */ /* 0x000fc800000001ff */
[----:B------:R-:W-:-:S04]  /*0230*/  FFMA R7, -R3, R2, -R0 ;  /* 0x0000000203077223 */ /* 0x000fc80000000900 */
[----:B------:R-:W-:Y:S01]  /*0240*/  FFMA R2, R13, R7, R2 ;  /* 0x000000070d027223 */ /* 0x000fe20000000002 */
[----:B0-----:R-:W-:Y:S06]  /*0250*/  @!P0 BRA `(.L_x_81) ;  /* 0x00000000000c8947 */ /* 0x001fec0003800000 */
[----:B------:R-:W-:Y:S01]  /*0260*/  FADD R2, -R0, -RZ ;  /* 0x800000ff00027221 */ /* 0x000fe20000000100 */
[----:B------:R-:W-:-:S07]  /*0270*/  MOV R8, 0x290 ;  /* 0x0000029000087802 */ /* 0x000fce0000000f00 */
[----:B------:R-:W-:Y:S05]  /*0280*/  CALL.REL.NOINC `($__internal_5_$__cuda_sm3x_div_rn_noftz_f32_slowpath) ;  /* 0x00000000008c7944 */ /* 0x000fea0003c00000 */
.L_x_81:
[----:B------:R-:W-:Y:S05]  /*0290*/  BSYNC.RECONVERGENT B0 ;  /* 0x0000000000007941 */ /* 0x000fea0003800200 */
.L_x_80:
[----:B------:R-:W-:Y:S02]  /*02a0*/  IMAD.MOV.U32 R7, RZ, RZ, 0x3bbb989d ;  /* 0x3bbb989dff077424 */ /* 0x000fe400078e00ff */
[----:B------:R-:W-:Y:S01]  /*02b0*/  FMUL R11, R6, R6 ;  /* 0x00000006060b7220 */ /* 0x000fe20000400000 */
[----:B------:R-:W-:Y:S02]  /*02c0*/  IMAD.MOV.U32 R8, RZ, RZ, 0x437c0000 ;  /* 0x437c0000ff087424 */ /* 0x000fe400078e00ff */
[----:B------:R-:W-:Y:S01]  /*02d0*/  FADD R3, R0, -R3 ;  /* 0x8000000300037221 */ /* 0x000fe20000000000 */
[----:B------:R-:W-:Y:S01]  /*02e0*/  FFMA.SAT R7, R2, R7, 0.5 ;  /* 0x3f00000002077423 */ /* 0x000fe20000002007 */
[----:B------:R-:W-:Y:S01]  /*02f0*/  MUFU.RCP R6, R11 ;  /* 0x0000000b00067308 */ /* 0x000fe20000001000 */
[----:B------:R-:W-:Y:S02]  /*0300*/  BSSY.RECONVERGENT B0, `(.L_x_82) ;  /* 0x0000014000007945 */ /* 0x000fe40003800200 */
[----:B------:R-:W-:-:S04]  /*0310*/  FFMA.RM R7, R7, R8, 12582913 ;  /* 0x4b40000107077423 */ /* 0x000fc80000004008 */
[C---:B------:R-:W-:Y:S01]  /*0320*/  FADD R9, R7.reuse, -12583039 ;  /* 0xcb40007f07097421 */ /* 0x040fe20000000000 */
[----:B------:R-:W-:-:S03]  /*0330*/  SHF.L.U32 R7, R7, 0x17, RZ ;  /* 0x0000001707077819 */ /* 0x000fc600000006ff */
[----:B------:R-:W-:-:S04]  /*0340*/  FFMA R9, R2, 1.4426950216293334961, -R9 ;  /* 0x3fb8aa3b02097823 */ /* 0x000fc80000000809 */
[----:B------:R-:W-:-:S04]  /*0350*/  FFMA R9, R2, 1.925963033500011079e-08, R9 ;  /* 0x32a5706002097823 */ /* 0x000fc80000000009 */
[----:B------:R-:W0:Y:S02]  /*0360*/  MUFU.EX2 R2, R9 ;  /* 0x0000000900027308 */ /* 0x000e240000000800 */
[----:B0-----:R-:W-:Y:S01]  /*0370*/  FMUL R2, R7, R2 ;  /* 0x0000000207027220 */ /* 0x001fe20000400000 */
[----:B------:R-:W-:-:S03]  /*0380*/  FFMA R7, -R11, R6, 1 ;  /* 0x3f8000000b077423 */ /* 0x000fc60000000106 */
[----:B------:R-:W-:Y:S01]  /*0390*/  FMUL R2, R2, R3 ;  /* 0x0000000302027220 */ /* 0x000fe20000400000 */
[----:B------:R-:W-:-:S03]  /*03a0*/  FFMA R7, R6, R7, R6 ;  /* 0x0000000706077223 */ /* 0x000fc60000000006 */
[----:B------:R-:W0:Y:S01]  /*03b0*/  FCHK P0, R2, R11 ;  /* 0x0000000b02007302 */ /* 0x000e220000000000 */
[----:B------:R-:W-:-:S04]  /*03c0*/  FFMA R0, R2, R7, RZ ;  /* 0x0000000702007223 */ /* 0x000fc800000000ff */
[----:B------:R-:W-:-:S04]  /*03d0*/  FFMA R3, -R11, R0, R2 ;  /* 0x000000000b037223 */ /* 0x000fc80000000102 */
[----:B------:R-:W-:Y:S01]  /*03e0*/  FFMA R6, R7, R3, R0 ;  /* 0x0000000307067223 */ /* 0x000fe20000000000 */
[----:B0-----:R-:W-:Y:S06]  /*03f0*/  @!P0 BRA `(.L_x_83) ;  /* 0x0000000000108947 */ /* 0x001fec0003800000 */
[----:B------:R-:W-:Y:S01]  /*0400*/  IMAD.MOV.U32 R3, RZ, RZ, R11 ;  /* 0x000000ffff037224 */ /* 0x000fe200078e000b */
[----:B------:R-:W-:-:S07]  /*0410*/  MOV R8, 0x430 ;  /* 0x0000043000087802 */ /* 0x000fce0000000f00 */
[----:B------:R-:W-:Y:S05]  /*0420*/  CALL.REL.NOINC `($__internal_5_$__cuda_sm3x_div_rn_noftz_f32_slowpath) ;  /* 0x0000000000247944 */ /* 0x000fea0003c00000 */
[----:B------:R-:W-:-:S07]  /*0430*/  IMAD.MOV.U32 R6, RZ, RZ, R2 ;  /* 0x000000ffff067224 */ /* 0x000fce00078e0002 */
.L_x_83:
[----:B------:R-:W-:Y:S05]  /*0440*/  BSYNC.RECONVERGENT B0 ;  /* 0x0000000000007941 */ /* 0x000fea0003800200 */
.L_x_82:
[----:B------:R-:W0:Y:S01]  /*0450*/  LDC.64 R2, c[0x0][0x390] ;  /* 0x0000e400ff027b82 */ /* 0x000e220000000a00 */
[----:B------:R-:W1:Y:S01]  /*0460*/  LDCU UR6, c[0x0][0x3a4] ;  /* 0x00007480ff0677ac */ /* 0x000e620008000800 */
[----:B------:R-:W-:Y:S02]  /*0470*/  HFMA2 R7, -RZ, RZ, 0, 0 ;  /* 0x00000000ff077431 */ /* 0x000fe400000001ff */
[----:B-1----:R-:W-:-:S04]  /*0480*/  IMAD R5, R4, UR6, R5 ;  /* 0x0000000604057c24 */ /* 0x002fc8000f8e0205 */
[----:B0-----:R-:W-:-:S05]  /*0490*/  IMAD.WIDE R2, R5, 0x8, R2 ;  /* 0x0000000805027825 */ /* 0x001fca00078e0202 */
[----:B------:R-:W-:Y:S01]  /*04a0*/  STG.E.64 desc[UR4][R2.64], R6 ;  /* 0x0000000602007986 */ /* 0x000fe2000c101b04 */
[----:B------:R-:W-:Y:S05]  /*04b0*/  EXIT ;  /* 0x000000000000794d */ /* 0x000fea0003800000 */
        .weak           $__internal_5_$__cuda_sm3x_div_rn_noftz_f32_slowpath
        .type           $__internal_5_$__cuda_sm3x_div_rn_noftz_f32_slowpath,@function
        .size           $__internal_5_$__cuda_sm3x_div_rn_noftz_f32_slowpath,(.L_x_101 - $__internal_5_$__cuda_sm3x_div_rn_noftz_f32_slowpath)
$__internal_5_$__cuda_sm3x_div_rn_noftz_f32_slowpath:
[----:B------:R-:W-:Y:S01]  /*04c0*/  SHF.R.U32.HI R9, RZ, 0x17, R3 ;  /* 0x00000017ff097819 */ /* 0x000fe20000011603 */
[----:B------:R-:W-:Y:S01]  /*04d0*/  BSSY.RECONVERGENT B1, `(.L_x_84) ;  /* 0x0000063000017945 */ /* 0x000fe20003800200 */
[----:B------:R-:W-:Y:S02]  /*04e0*/  SHF.R.U32.HI R7, RZ, 0x17, R2 ;  /* 0x00000017ff077819 */ /* 0x000fe40000011602 */
[----:B------:R-:W-:Y:S02]  /*04f0*/  LOP3.LUT R14, R9, 0xff, RZ, 0xc0, !PT ;  /* 0x000000ff090e7812 */ /* 0x000fe400078ec0ff */
[----:B------:R-:W-:Y:S02]  /*0500*/  LOP3.LUT R12, R7, 0xff, RZ, 0xc0, !PT ;  /* 0x000000ff070c7812 */ /* 0x000fe400078ec0ff */
[----:B------:R-:W-:Y:S01]  /*0510*/  MOV R9, R3 ;  /* 0x0000000300097202 */ /* 0x000fe20000000f00 */
[----:B------:R-:W-:Y:S02]  /*0520*/  VIADD R11, R14, 0xffffffff ;  /* 0xffffffff0e0b7836 */ /* 0x000fe40000000000 */
[----:B------:R-:W-:-:S03]  /*0530*/  VIADD R10, R12, 0xffffffff ;  /* 0xffffffff0c0a7836 */ /* 0x000fc60000000000 */
[----:B------:R-:W-:-:S04]  /*0540*/  ISETP.GT.U32.AND P0, PT, R11, 0xfd, PT ;  /* 0x000000fd0b00780c */ /* 0x000fc80003f04070 */
[----:B------:R-:W-:-:S13]  /*0550*/  ISETP.GT.U32.OR P0, PT, R10, 0xfd, P0 ;  /* 0x000000fd0a00780c */ /* 0x000fda0000704470 */
[----:B------:R-:W-:Y:S01]  /*0560*/  @!P0 IMAD.MOV.U32 R7, RZ, RZ, RZ ;  /* 0x000000ffff078224 */ /* 0x000fe200078e00ff */
        /* <DEDUP_REMOVED lines=19> */
[----:B------:R-:W-:Y:S01]  /*06a0*/  @P0 MOV R7, RZ ;  /* 0x000000ff00070202 */ /* 0x000fe20000000f00 */
[----:B------:R-:W-:Y:S02]  /*06b0*/  @!P0 IMAD.MOV.U32 R7, RZ, RZ, -0x40 ;  /* 0xffffffc0ff078424 */ /* 0x000fe400078e00ff */
[----:B------:R-:W-:Y:S01]  /*06c0*/  @!P0 FFMA R2, R2, 1.84467440737095516160e+19, RZ ;  /* 0x5f80000002028823 */ /* 0x000fe200000000ff */
[----:B------:R-:W-:Y:S02]  /*06d0*/  @!P1 FFMA R9, R3, 1.84467440737095516160e+19, RZ ;  /* 0x5f80000003099823 */ /* 0x000fe400000000ff */
[----:B------:R-:W-:-:S07]  /*06e0*/  @!P1 IADD3 R7, PT, PT, R7, 0x40, RZ ;  /* 0x0000004007079810 */ /* 0x000fce0007ffe0ff */
.L_x_85:
[----:B------:R-:W-:Y:S01]  /*06f0*/  LEA R10, R14, 0xc0800000, 0x17 ;  /* 0xc08000000e0a7811 */ /* 0x000fe200078eb8ff */
[----:B------:R-:W-:Y:S04]  /*0700*/  BSSY.RECONVERGENT B2, `(.L_x_90) ;  /* 0x0000036000027945 */ /* 0x000fe80003800200 */
[----:B------:R-:W-:Y:S01]  /*0710*/  IMAD.IADD R10, R9, 0x1, -R10 ;  /* 0x00000001090a7824 */ /* 0x000fe200078e0a0a */
[----:B------:R-:W-:-:S03]  /*0720*/  IADD3 R9, PT, PT, R12, -0x7f, RZ ;  /* 0xffffff810c097810 */ /* 0x000fc60007ffe0ff */
[----:B------:R0:W1:Y:S01]  /*0730*/  MUFU.RCP R11, R10 ;  /* 0x0000000a000b7308 */ /* 0x0000620000001000 */
[----:B------:R-:W-:Y:S01]  /*0740*/  FADD.FTZ R13, -R10, -RZ ;  /* 0x800000ff0a0d7221 */ /* 0x000fe20000010100 */
[C---:B------:R-:W-:Y:S01]  /*0750*/  IMAD R2, R9.reuse, -0x800000, R2 ;  /* 0xff80000009027824 */ /* 0x040fe200078e0202 */
[----:B0-----:R-:W-:-:S05]  /*0760*/  IADD3 R10, PT, PT, R9, 0x7f, -R14 ;  /* 0x0000007f090a7810 */ /* 0x001fca0007ffe80e */
[----:B------:R-:W-:Y:S02]  /*0770*/  IMAD.IADD R10, R10, 0x1, R7 ;  /* 0x000000010a0a7824 */ /* 0x000fe400078e0207 */
        /* <DEDUP_REMOVED lines=26> */
[----:B------:R-:W-:Y:S01]  /*0920*/  IADD3 R12, PT, PT, R13, 0x20, RZ ;  /* 0x000000200d0c7810 */ /* 0x000fe20007ffe0ff */
[----:B------:R-:W-:Y:S01]  /*0930*/  IMAD.MOV R11, RZ, RZ, -R13 ;  /* 0x000000ffff0b7224 */ /* 0x000fe200078e0a0d */
        /* <DEDUP_REMOVED lines=10> */
[----:B------:R-:W-:-:S04]  /*09e0*/  LOP3.LUT R7, R7, R10, RZ, 0xc0, !PT ;  /* 0x0000000a07077212 */ /* 0x000fc800078ec0ff */
[----:B------:R-:W-:-:S04]  /*09f0*/  IADD3 R7, PT, PT, R12, R7, RZ ;  /* 0x000000070c077210 */ /* 0x000fc80007ffe0ff */
[----:B------:R-:W-:Y:S01]  /*0a00*/  LOP3.LUT R2, R7, R2, RZ, 0xfc, !PT ;  /* 0x0000000207027212 */ /* 0x000fe200078efcff */
[----:B------:R-:W-:Y:S06]  /*0a10*/  BRA `(.L_x_93) ;  /* 0x0000000000107947 */ /* 0x000fec0003800000 */
.L_x_92:
[----:B------:R-:W-:-:S04]  /*0a20*/  LOP3.LUT R2, R2, 0x80000000, RZ, 0xc0, !PT ;  /* 0x8000000002027812 */ /* 0x000fc800078ec0ff */
[----:B------:R-:W-:Y:S01]  /*0a30*/  LOP3.LUT R2, R2, 0x7f800000, RZ, 0xfc, !PT ;  /* 0x7f80000002027812 */ /* 0x000fe200078efcff */
[----:B------:R-:W-:Y:S06]  /*0a40*/  BRA `(.L_x_93) ;  /* 0x0000000000047947 */ /* 0x000fec0003800000 */
.L_x_91:
[----:B------:R-:W-:-:S07]  /*0a50*/  IMAD R2, R10, 0x800000, R2 ;  /* 0x008000000a027824 */ /* 0x000fce00078e0202 */
.L_x_93:
[----:B------:R-:W-:Y:S05]  /*0a60*/  BSYNC.RECONVERGENT B2 ;  /* 0x0000000000027941 */ /* 0x000fea0003800200 */
.L_x_90:
[----:B------:R-:W-:Y:S05]  /*0a70*/  BRA `(.L_x_94) ;  /* 0x0000000000207947 */ /* 0x000fea0003800000 */
.L_x_89:
[----:B------:R-:W-:-:S04]  /*0a80*/  LOP3.LUT R2, R9, 0x80000000, R2, 0x48, !PT ;  /* 0x8000000009027812 */ /* 0x000fc800078e4802 */
[----:B------:R-:W-:Y:S01]  /*0a90*/  LOP3.LUT R2, R2, 0x7f800000, RZ, 0xfc, !PT ;  /* 0x7f80000002027812 */ /* 0x000fe200078efcff */
[----:B------:R-:W-:Y:S06]  /*0aa0*/  BRA `(.L_x_94) ;  /* 0x0000000000147947 */ /* 0x000fec0003800000 */
.L_x_88:
[----:B------:R-:W-:Y:S01]  /*0ab0*/  LOP3.LUT R2, R9, 0x80000000, R2, 0x48, !PT ;  /* 0x8000000009027812 */ /* 0x000fe200078e4802 */
[----:B------:R-:W-:Y:S06]  /*0ac0*/  BRA `(.L_x_94) ;  /* 0x00000000000c7947 */ /* 0x000fec0003800000 */
.L_x_87:
[----:B------:R-:W0:Y:S01]  /*0ad0*/  MUFU.RSQ R2, -QNAN ;  /* 0xffc0000000027908 */ /* 0x000e220000001400 */
[----:B------:R-:W-:Y:S05]  /*0ae0*/  BRA `(.L_x_94) ;  /* 0x0000000000047947 */ /* 0x000fea0003800000 */
.L_x_86:
[----:B------:R-:W-:-:S07]  /*0af0*/  FADD.FTZ R2, R2, R3 ;  /* 0x0000000302027221 */ /* 0x000fce0000010000 */
.L_x_94:
[----:B------:R-:W-:Y:S05]  /*0b00*/  BSYNC.RECONVERGENT B1 ;  /* 0x0000000000017941 */ /* 0x000fea0003800200 */
.L_x_84:
[----:B------:R-:W-:-:S04]  /*0b10*/  HFMA2 R9, -RZ, RZ, 0, 0 ;  /* 0x00000000ff097431 */ /* 0x000fc800000001ff */
[----:B0-----:R-:W-:Y:S05]  /*0b20*/  RET.REL.NODEC R8 `(_Z10computeRHSPKfS0_P6float2fffii) ;  /* 0xfffffff408347950 */ /* 0x001fea0003c3ffff */
.L_x_95:
        /* <DEDUP_REMOVED lines=13> */
.L_x_101:


//--------------------- .nv.shared._Z30complex2RealScaledOptimized_3dP6float2Pfiiif --------------------------
	.section	.nv.shared._Z30complex2RealScaledOptimized_3dP6float2Pfiiif,"aw",@nobits
	.sectionflags	@""
	.align	4
.nv.shared._Z30complex2RealScaledOptimized_3dP6float2Pfiiif:
	.zero		1028


//--------------------- .nv.shared.reserved.0     --------------------------
	.section	.nv.shared.reserved.0,"aw",@nobits
	.weak		__nv_reservedSMEM_offset_0_alias
	.size		__nv_reservedSMEM_offset_0_alias, 0, 64
	.other		__nv_reservedSMEM_offset_0_alias,@"STO_CUDA_RESERVED_SHARED STV_DEFAULT"
__nv_reservedSMEM_offset_0_alias:
	.zero		0
	.zero		64


//--------------------- .nv.shared._Z27complex2RealScaledOptimizedP6float2Pfiif --------------------------
	.section	.nv.shared._Z27complex2RealScaledOptimizedP6float2Pfiif,"aw",@nobits
	.sectionflags	@""
	.align	4
.nv.shared._Z27complex2RealScaledOptimizedP6float2Pfiif:
	.zero		1028


//--------------------- .nv.shared._Z21solvePoissonShared_3dPKfS0_S0_P6float2iii --------------------------
	.section	.nv.shared._Z21solvePoissonShared_3dPKfS0_S0_P6float2iii,"aw",@nobits
	.sectionflags	@""
	.align	4
.nv.shared._Z21solvePoissonShared_3dPKfS0_S0_P6float2iii:
	.zero		1120


//--------------------- .nv.shared._Z18solvePoissonSharedPKfS0_P6float2ii --------------------------
	.section	.nv.shared._Z18solvePoissonSharedPKfS0_P6float2ii,"aw",@nobits
	.sectionflags	@""
	.align	4
.nv.shared._Z18solvePoissonSharedPKfS0_P6float2ii:
	.zero		1088


//--------------------- .nv.constant0._Z30complex2RealScaledOptimized_3dP6float2Pfiiif --------------------------
	.section	.nv.constant0._Z30complex2RealScaledOptimized_3dP6float2Pfiiif,"a",@progbits
	.sectionflags	@""
	.align	4
.nv.constant0._Z30complex2RealScaledOptimized_3dP6float2Pfiiif:
	.zero		928


//--------------------- .nv.constant0._Z27complex2RealScaledOptimizedP6float2Pfiif --------------------------
	.section	.nv.constant0._Z27complex2RealScaledOptimizedP6float2Pfiif,"a",@progbits
	.sectionflags	@""
	.align	4
.nv.constant0._Z27complex2RealScaledOptimizedP6float2Pfiif:
	.zero		924


//--------------------- .nv.constant0._Z21complex2RealScaled_3dP6float2Pfiiif --------------------------
	.section	.nv.constant0._Z21complex2RealScaled_3dP6float2Pfiiif,"a",@progbits
	.sectionflags	@""
	.align	4
.nv.constant0._Z21complex2RealScaled_3dP6float2Pfiiif:
	.zero		928


//--------------------- .nv.constant0._Z18complex2RealScaledP6float2Pfiif --------------------------
	.section	.nv.constant0._Z18complex2RealScaledP6float2Pfiif,"a",@progbits
	.sectionflags	@""
	.align	4
.nv.constant0._Z18complex2RealScaledP6float2Pfiif:
	.zero		924


//--------------------- .nv.constant0._Z21solvePoissonShared_3dPKfS0_S0_P6float2iii --------------------------
	.section	.nv.constant0._Z21solvePoissonShared_3dPKfS0_S0_P6float2iii,"a",@progbits
	.sectionflags	@""
	.align	4
.nv.constant0._Z21solvePoissonShared_3dPKfS0_S0_P6float2iii:
	.zero		940


//--------------------- .nv.constant0._Z18solvePoissonSharedPKfS0_P6float2ii --------------------------
	.section	.nv.constant0._Z18solvePoissonSharedPKfS0_P6float2ii,"a",@progbits
	.sectionflags	@""
	.align	4
.nv.constant0._Z18solvePoissonSharedPKfS0_P6float2ii:
	.zero		928


//--------------------- .nv.constant0._Z15solvePoisson_3dPKfS0_S0_P6float2iii --------------------------
	.section	.nv.constant0._Z15solvePoisson_3dPKfS0_S0_P6float2iii,"a",@progbits
	.sectionflags	@""
	.align	4
.nv.constant0._Z15solvePoisson_3dPKfS0_S0_P6float2iii:
	.zero		940


//--------------------- .nv.constant0._Z12solvePoissonPKfS0_P6float2ii --------------------------
	.section	.nv.constant0._Z12solvePoissonPKfS0_P6float2ii,"a",@progbits
	.sectionflags	@""
	.align	4
.nv.constant0._Z12solvePoissonPKfS0_P6float2ii:
	.zero		928


//--------------------- .nv.constant0._Z13computeRHS_3DPKfS0_S0_P6float2ffffiii --------------------------
	.section	.nv.constant0._Z13computeRHS_3DPKfS0_S0_P6float2ffffiii,"a",@progbits
	.sectionflags	@""
	.align	4
.nv.constant0._Z13computeRHS_3DPKfS0_S0_P6float2ffffiii:
	.zero		956


//--------------------- .nv.constant0._Z10computeRHSPKfS0_P6float2fffii --------------------------
	.section	.nv.constant0._Z10computeRHSPKfS0_P6float2fffii,"a",@progbits
	.sectionflags	@""
	.align	4
.nv.constant0._Z10computeRHSPKfS0_P6float2fffii:
	.zero		940


//--------------------- SYMBOLS --------------------------

	.type		.nv.reservedSmem.offset0,@object
	.size		.nv.reservedSmem.offset0,0x4
	.type		.nv.reservedSmem.cap,@object
	.size		.nv.reservedSmem.cap,0x4
